//
// Generated by NVIDIA NVVM Compiler
//
// Compiler Build ID: CL-36424714
// Cuda compilation tools, release 13.0, V13.0.88
// Based on NVVM 20.0.0
//

.version 9.0
.target sm_100
.address_size 64

	// .globl	_Z12matrixMulRowPiS_S_i

.visible .entry _Z12matrixMulRowPiS_S_i(
	.param .u64 .ptr .align 1 _Z12matrixMulRowPiS_S_i_param_0,
	.param .u64 .ptr .align 1 _Z12matrixMulRowPiS_S_i_param_1,
	.param .u64 .ptr .align 1 _Z12matrixMulRowPiS_S_i_param_2,
	.param .u32 _Z12matrixMulRowPiS_S_i_param_3
)
{
	.reg .pred 	%p<11>;
	.reg .b32 	%r<142>;
	.reg .b64 	%rd<58>;

	ld.param.u64 	%rd4, [_Z12matrixMulRowPiS_S_i_param_0];
	ld.param.u64 	%rd5, [_Z12matrixMulRowPiS_S_i_param_1];
	ld.param.u32 	%r56, [_Z12matrixMulRowPiS_S_i_param_3];
	cvta.to.global.u64 	%rd1, %rd5;
	cvta.to.global.u64 	%rd2, %rd4;
	mov.u32 	%r1, %tid.x;
	setp.ge.s32 	%p1, %r1, %r56;
	@%p1 bra 	$L__BB0_14;
	mul.lo.s32 	%r2, %r56, %r1;
	add.s32 	%r3, %r56, -1;
	and.b32  	%r4, %r56, 7;
	and.b32  	%r5, %r56, -8;
	neg.s32 	%r6, %r5;
	shl.b32 	%r7, %r56, 3;
	mul.lo.s32 	%r8, %r56, 3;
	mul.lo.s32 	%r9, %r56, 7;
	mov.b32 	%r120, 0;
	cvt.u64.u32 	%rd43, %r2;
$L__BB0_2:
	setp.lt.u32 	%p2, %r3, 7;
	mov.b32 	%r136, 0;
	mov.u32 	%r141, %r136;
	@%p2 bra 	$L__BB0_5;
	add.s32 	%r129, %r56, %r120;
	shl.b32 	%r61, %r56, 1;
	add.s32 	%r128, %r61, %r120;
	add.s32 	%r127, %r8, %r120;
	shl.b32 	%r62, %r56, 2;
	add.s32 	%r126, %r62, %r120;
	mad.lo.s32 	%r125, %r56, 5, %r120;
	mad.lo.s32 	%r124, %r56, 6, %r120;
	add.s32 	%r123, %r9, %r120;
	mov.b32 	%r141, 0;
	mov.u32 	%r121, %r2;
	mov.u32 	%r122, %r120;
	mov.u32 	%r130, %r6;
$L__BB0_4:
	.pragma "nounroll";
	mul.wide.u32 	%rd6, %r121, 4;
	add.s64 	%rd7, %rd2, %rd6;
	ld.global.u32 	%r63, [%rd7];
	mul.wide.u32 	%rd8, %r122, 4;
	add.s64 	%rd9, %rd1, %rd8;
	ld.global.u32 	%r64, [%rd9];
	mad.lo.s32 	%r65, %r64, %r63, %r141;
	ld.global.u32 	%r66, [%rd7+4];
	mul.wide.u32 	%rd10, %r129, 4;
	add.s64 	%rd11, %rd1, %rd10;
	ld.global.u32 	%r67, [%rd11];
	mad.lo.s32 	%r68, %r67, %r66, %r65;
	ld.global.u32 	%r69, [%rd7+8];
	mul.wide.u32 	%rd12, %r128, 4;
	add.s64 	%rd13, %rd1, %rd12;
	ld.global.u32 	%r70, [%rd13];
	mad.lo.s32 	%r71, %r70, %r69, %r68;
	ld.global.u32 	%r72, [%rd7+12];
	mul.wide.u32 	%rd14, %r127, 4;
	add.s64 	%rd15, %rd1, %rd14;
	ld.global.u32 	%r73, [%rd15];
	mad.lo.s32 	%r74, %r73, %r72, %r71;
	ld.global.u32 	%r75, [%rd7+16];
	mul.wide.u32 	%rd16, %r126, 4;
	add.s64 	%rd17, %rd1, %rd16;
	ld.global.u32 	%r76, [%rd17];
	mad.lo.s32 	%r77, %r76, %r75, %r74;
	ld.global.u32 	%r78, [%rd7+20];
	mul.wide.u32 	%rd18, %r125, 4;
	add.s64 	%rd19, %rd1, %rd18;
	ld.global.u32 	%r79, [%rd19];
	mad.lo.s32 	%r80, %r79, %r78, %r77;
	ld.global.u32 	%r81, [%rd7+24];
	mul.wide.u32 	%rd20, %r124, 4;
	add.s64 	%rd21, %rd1, %rd20;
	ld.global.u32 	%r82, [%rd21];
	mad.lo.s32 	%r83, %r82, %r81, %r80;
	ld.global.u32 	%r84, [%rd7+28];
	mul.wide.u32 	%rd22, %r123, 4;
	add.s64 	%rd23, %rd1, %rd22;
	ld.global.u32 	%r85, [%rd23];
	mad.lo.s32 	%r141, %r85, %r84, %r83;
	add.s32 	%r130, %r130, 8;
	add.s32 	%r129, %r129, %r7;
	add.s32 	%r128, %r128, %r7;
	add.s32 	%r127, %r127, %r7;
	add.s32 	%r126, %r126, %r7;
	add.s32 	%r125, %r125, %r7;
	add.s32 	%r124, %r124, %r7;
	add.s32 	%r123, %r123, %r7;
	add.s32 	%r122, %r122, %r7;
	add.s32 	%r121, %r121, 8;
	setp.ne.s32 	%p3, %r130, 0;
	mov.u32 	%r136, %r5;
	@%p3 bra 	$L__BB0_4;
$L__BB0_5:
	setp.eq.s32 	%p4, %r4, 0;
	@%p4 bra 	$L__BB0_13;
	add.s32 	%r87, %r4, -1;
	setp.lt.u32 	%p5, %r87, 3;
	@%p5 bra 	$L__BB0_8;
	add.s32 	%r88, %r136, %r2;
	mul.wide.u32 	%rd24, %r88, 4;
	add.s64 	%rd25, %rd2, %rd24;
	ld.global.u32 	%r89, [%rd25];
	mad.lo.s32 	%r90, %r136, %r56, %r120;
	mul.wide.u32 	%rd26, %r90, 4;
	add.s64 	%rd27, %rd1, %rd26;
	ld.global.u32 	%r91, [%rd27];
	mad.lo.s32 	%r92, %r91, %r89, %r141;
	cvt.u64.u32 	%rd29, %r136;
	add.s64 	%rd30, %rd29, %rd43;
	shl.b64 	%rd31, %rd30, 2;
	add.s64 	%rd32, %rd2, %rd31;
	ld.global.u32 	%r93, [%rd32+4];
	add.s32 	%r94, %r90, %r56;
	mul.wide.u32 	%rd33, %r94, 4;
	add.s64 	%rd34, %rd1, %rd33;
	ld.global.u32 	%r95, [%rd34];
	mad.lo.s32 	%r96, %r95, %r93, %r92;
	ld.global.u32 	%r97, [%rd32+8];
	add.s32 	%r98, %r94, %r56;
	mul.wide.u32 	%rd35, %r98, 4;
	add.s64 	%rd36, %rd1, %rd35;
	ld.global.u32 	%r99, [%rd36];
	mad.lo.s32 	%r100, %r99, %r97, %r96;
	ld.global.u32 	%r101, [%rd32+12];
	add.s32 	%r102, %r98, %r56;
	mul.wide.u32 	%rd37, %r102, 4;
	add.s64 	%rd38, %rd1, %rd37;
	ld.global.u32 	%r103, [%rd38];
	mad.lo.s32 	%r141, %r103, %r101, %r100;
	add.s32 	%r136, %r136, 4;
$L__BB0_8:
	and.b32  	%r105, %r56, 3;
	setp.eq.s32 	%p6, %r105, 0;
	@%p6 bra 	$L__BB0_13;
	setp.eq.s32 	%p7, %r105, 1;
	@%p7 bra 	$L__BB0_11;
	add.s32 	%r106, %r136, %r2;
	mul.wide.u32 	%rd39, %r106, 4;
	add.s64 	%rd40, %rd2, %rd39;
	ld.global.u32 	%r107, [%rd40];
	mad.lo.s32 	%r108, %r136, %r56, %r120;
	mul.wide.u32 	%rd41, %r108, 4;
	add.s64 	%rd42, %rd1, %rd41;
	ld.global.u32 	%r109, [%rd42];
	mad.lo.s32 	%r110, %r109, %r107, %r141;
	cvt.u64.u32 	%rd44, %r136;
	add.s64 	%rd45, %rd44, %rd43;
	shl.b64 	%rd46, %rd45, 2;
	add.s64 	%rd47, %rd2, %rd46;
	ld.global.u32 	%r111, [%rd47+4];
	add.s32 	%r112, %r108, %r56;
	mul.wide.u32 	%rd48, %r112, 4;
	add.s64 	%rd49, %rd1, %rd48;
	ld.global.u32 	%r113, [%rd49];
	mad.lo.s32 	%r141, %r113, %r111, %r110;
	add.s32 	%r136, %r136, 2;
$L__BB0_11:
	and.b32  	%r114, %r56, 1;
	setp.eq.b32 	%p8, %r114, 1;
	not.pred 	%p9, %p8;
	@%p9 bra 	$L__BB0_13;
	add.s32 	%r115, %r136, %r2;
	mul.wide.u32 	%rd50, %r115, 4;
	add.s64 	%rd51, %rd2, %rd50;
	ld.global.u32 	%r116, [%rd51];
	mad.lo.s32 	%r117, %r136, %r56, %r120;
	mul.wide.u32 	%rd52, %r117, 4;
	add.s64 	%rd53, %rd1, %rd52;
	ld.global.u32 	%r118, [%rd53];
	mad.lo.s32 	%r141, %r118, %r116, %r141;
$L__BB0_13:
	ld.param.u64 	%rd57, [_Z12matrixMulRowPiS_S_i_param_2];
	add.s32 	%r119, %r120, %r2;
	cvta.to.global.u64 	%rd54, %rd57;
	mul.wide.s32 	%rd55, %r119, 4;
	add.s64 	%rd56, %rd54, %rd55;
	st.global.u32 	[%rd56], %r141;
	add.s32 	%r120, %r120, 1;
	setp.ne.s32 	%p10, %r120, %r56;
	@%p10 bra 	$L__BB0_2;
$L__BB0_14:
	ret;

}
	// .globl	_Z12matrixMulColPiS_S_i
.visible .entry _Z12matrixMulColPiS_S_i(
	.param .u64 .ptr .align 1 _Z12matrixMulColPiS_S_i_param_0,
	.param .u64 .ptr .align 1 _Z12matrixMulColPiS_S_i_param_1,
	.param .u64 .ptr .align 1 _Z12matrixMulColPiS_S_i_param_2,
	.param .u32 _Z12matrixMulColPiS_S_i_param_3
)
{
	.reg .pred 	%p<10>;
	.reg .b32 	%r<140>;
	.reg .b64 	%rd<58>;

	ld.param.u64 	%rd4, [_Z12matrixMulColPiS_S_i_param_0];
	ld.param.u64 	%rd5, [_Z12matrixMulColPiS_S_i_param_1];
	ld.param.u32 	%r56, [_Z12matrixMulColPiS_S_i_param_3];
	cvta.to.global.u64 	%rd1, %rd5;
	cvta.to.global.u64 	%rd2, %rd4;
	mov.u32 	%r1, %tid.x;
	setp.ge.s32 	%p1, %r1, %r56;
	@%p1 bra 	$L__BB1_14;
	add.s32 	%r2, %r56, -1;
	and.b32  	%r3, %r56, 7;
	and.b32  	%r4, %r56, 3;
	and.b32  	%r5, %r56, -8;
	and.b32  	%r6, %r56, 1;
	neg.s32 	%r7, %r5;
	add.s32 	%r8, %r1, %r56;
	shl.b32 	%r9, %r56, 3;
	shl.b32 	%r58, %r56, 1;
	add.s32 	%r10, %r1, %r58;
	mad.lo.s32 	%r11, %r56, 3, %r1;
	shl.b32 	%r59, %r56, 2;
	add.s32 	%r12, %r1, %r59;
	mad.lo.s32 	%r13, %r56, 5, %r1;
	mad.lo.s32 	%r14, %r56, 6, %r1;
	mad.lo.s32 	%r15, %r56, 7, %r1;
	mov.b32 	%r118, 0;
$L__BB1_2:
	setp.lt.u32 	%p2, %r2, 7;
	mul.lo.s32 	%r17, %r118, %r56;
	mov.b32 	%r134, 0;
	mov.u32 	%r139, %r134;
	@%p2 bra 	$L__BB1_5;
	mov.b32 	%r139, 0;
	mov.u32 	%r119, %r17;
	mov.u32 	%r120, %r1;
	mov.u32 	%r121, %r15;
	mov.u32 	%r122, %r14;
	mov.u32 	%r123, %r13;
	mov.u32 	%r124, %r12;
	mov.u32 	%r125, %r11;
	mov.u32 	%r126, %r10;
	mov.u32 	%r127, %r8;
	mov.u32 	%r128, %r7;
$L__BB1_4:
	.pragma "nounroll";
	mul.wide.u32 	%rd6, %r119, 4;
	add.s64 	%rd7, %rd2, %rd6;
	ld.global.u32 	%r63, [%rd7];
	mul.wide.u32 	%rd8, %r120, 4;
	add.s64 	%rd9, %rd1, %rd8;
	ld.global.u32 	%r64, [%rd9];
	mad.lo.s32 	%r65, %r64, %r63, %r139;
	ld.global.u32 	%r66, [%rd7+4];
	mul.wide.u32 	%rd10, %r127, 4;
	add.s64 	%rd11, %rd1, %rd10;
	ld.global.u32 	%r67, [%rd11];
	mad.lo.s32 	%r68, %r67, %r66, %r65;
	ld.global.u32 	%r69, [%rd7+8];
	mul.wide.u32 	%rd12, %r126, 4;
	add.s64 	%rd13, %rd1, %rd12;
	ld.global.u32 	%r70, [%rd13];
	mad.lo.s32 	%r71, %r70, %r69, %r68;
	ld.global.u32 	%r72, [%rd7+12];
	mul.wide.u32 	%rd14, %r125, 4;
	add.s64 	%rd15, %rd1, %rd14;
	ld.global.u32 	%r73, [%rd15];
	mad.lo.s32 	%r74, %r73, %r72, %r71;
	ld.global.u32 	%r75, [%rd7+16];
	mul.wide.u32 	%rd16, %r124, 4;
	add.s64 	%rd17, %rd1, %rd16;
	ld.global.u32 	%r76, [%rd17];
	mad.lo.s32 	%r77, %r76, %r75, %r74;
	ld.global.u32 	%r78, [%rd7+20];
	mul.wide.u32 	%rd18, %r123, 4;
	add.s64 	%rd19, %rd1, %rd18;
	ld.global.u32 	%r79, [%rd19];
	mad.lo.s32 	%r80, %r79, %r78, %r77;
	ld.global.u32 	%r81, [%rd7+24];
	mul.wide.u32 	%rd20, %r122, 4;
	add.s64 	%rd21, %rd1, %rd20;
	ld.global.u32 	%r82, [%rd21];
	mad.lo.s32 	%r83, %r82, %r81, %r80;
	ld.global.u32 	%r84, [%rd7+28];
	mul.wide.u32 	%rd22, %r121, 4;
	add.s64 	%rd23, %rd1, %rd22;
	ld.global.u32 	%r85, [%rd23];
	mad.lo.s32 	%r139, %r85, %r84, %r83;
	add.s32 	%r128, %r128, 8;
	add.s32 	%r127, %r127, %r9;
	add.s32 	%r126, %r126, %r9;
	add.s32 	%r125, %r125, %r9;
	add.s32 	%r124, %r124, %r9;
	add.s32 	%r123, %r123, %r9;
	add.s32 	%r122, %r122, %r9;
	add.s32 	%r121, %r121, %r9;
	add.s32 	%r120, %r120, %r9;
	add.s32 	%r119, %r119, 8;
	setp.ne.s32 	%p3, %r128, 0;
	mov.u32 	%r134, %r5;
	@%p3 bra 	$L__BB1_4;
$L__BB1_5:
	setp.eq.s32 	%p4, %r3, 0;
	@%p4 bra 	$L__BB1_13;
	add.s32 	%r87, %r3, -1;
	setp.lt.u32 	%p5, %r87, 3;
	@%p5 bra 	$L__BB1_8;
	add.s32 	%r88, %r134, %r17;
	mul.wide.u32 	%rd24, %r88, 4;
	add.s64 	%rd25, %rd2, %rd24;
	ld.global.u32 	%r89, [%rd25];
	mad.lo.s32 	%r90, %r134, %r56, %r1;
	mul.wide.u32 	%rd26, %r90, 4;
	add.s64 	%rd27, %rd1, %rd26;
	ld.global.u32 	%r91, [%rd27];
	mad.lo.s32 	%r92, %r91, %r89, %r139;
	cvt.u64.u32 	%rd28, %r17;
	cvt.u64.u32 	%rd29, %r134;
	add.s64 	%rd30, %rd29, %rd28;
	shl.b64 	%rd31, %rd30, 2;
	add.s64 	%rd32, %rd2, %rd31;
	ld.global.u32 	%r93, [%rd32+4];
	add.s32 	%r94, %r90, %r56;
	mul.wide.u32 	%rd33, %r94, 4;
	add.s64 	%rd34, %rd1, %rd33;
	ld.global.u32 	%r95, [%rd34];
	mad.lo.s32 	%r96, %r95, %r93, %r92;
	ld.global.u32 	%r97, [%rd32+8];
	add.s32 	%r98, %r94, %r56;
	mul.wide.u32 	%rd35, %r98, 4;
	add.s64 	%rd36, %rd1, %rd35;
	ld.global.u32 	%r99, [%rd36];
	mad.lo.s32 	%r100, %r99, %r97, %r96;
	ld.global.u32 	%r101, [%rd32+12];
	add.s32 	%r102, %r98, %r56;
	mul.wide.u32 	%rd37, %r102, 4;
	add.s64 	%rd38, %rd1, %rd37;
	ld.global.u32 	%r103, [%rd38];
	mad.lo.s32 	%r139, %r103, %r101, %r100;
	add.s32 	%r134, %r134, 4;
$L__BB1_8:
	setp.eq.s32 	%p6, %r4, 0;
	@%p6 bra 	$L__BB1_13;
	setp.eq.s32 	%p7, %r4, 1;
	@%p7 bra 	$L__BB1_11;
	add.s32 	%r105, %r134, %r17;
	mul.wide.u32 	%rd39, %r105, 4;
	add.s64 	%rd40, %rd2, %rd39;
	ld.global.u32 	%r106, [%rd40];
	mad.lo.s32 	%r107, %r134, %r56, %r1;
	mul.wide.u32 	%rd41, %r107, 4;
	add.s64 	%rd42, %rd1, %rd41;
	ld.global.u32 	%r108, [%rd42];
	mad.lo.s32 	%r109, %r108, %r106, %r139;
	cvt.u64.u32 	%rd43, %r17;
	cvt.u64.u32 	%rd44, %r134;
	add.s64 	%rd45, %rd44, %rd43;
	shl.b64 	%rd46, %rd45, 2;
	add.s64 	%rd47, %rd2, %rd46;
	ld.global.u32 	%r110, [%rd47+4];
	add.s32 	%r111, %r107, %r56;
	mul.wide.u32 	%rd48, %r111, 4;
	add.s64 	%rd49, %rd1, %rd48;
	ld.global.u32 	%r112, [%rd49];
	mad.lo.s32 	%r139, %r112, %r110, %r109;
	add.s32 	%r134, %r134, 2;
$L__BB1_11:
	setp.eq.s32 	%p8, %r6, 0;
	@%p8 bra 	$L__BB1_13;
	add.s32 	%r113, %r134, %r17;
	mul.wide.u32 	%rd50, %r113, 4;
	add.s64 	%rd51, %rd2, %rd50;
	ld.global.u32 	%r114, [%rd51];
	mad.lo.s32 	%r115, %r134, %r56, %r1;
	mul.wide.u32 	%rd52, %r115, 4;
	add.s64 	%rd53, %rd1, %rd52;
	ld.global.u32 	%r116, [%rd53];
	mad.lo.s32 	%r139, %r116, %r114, %r139;
$L__BB1_13:
	ld.param.u64 	%rd57, [_Z12matrixMulColPiS_S_i_param_2];
	add.s32 	%r117, %r17, %r1;
	cvta.to.global.u64 	%rd54, %rd57;
	mul.wide.s32 	%rd55, %r117, 4;
	add.s64 	%rd56, %rd54, %rd55;
	st.global.u32 	[%rd56], %r139;
	add.s32 	%r118, %r118, 1;
	setp.ne.s32 	%p9, %r118, %r56;
	@%p9 bra 	$L__BB1_2;
$L__BB1_14:
	ret;

}
	// .globl	_Z16matrixMulElementPiS_S_i
.visible .entry _Z16matrixMulElementPiS_S_i(
	.param .u64 .ptr .align 1 _Z16matrixMulElementPiS_S_i_param_0,
	.param .u64 .ptr .align 1 _Z16matrixMulElementPiS_S_i_param_1,
	.param .u64 .ptr .align 1 _Z16matrixMulElementPiS_S_i_param_2,
	.param .u32 _Z16matrixMulElementPiS_S_i_param_3
)
{
	.reg .pred 	%p<10>;
	.reg .b32 	%r<105>;
	.reg .b64 	%rd<67>;

	ld.param.u64 	%rd14, [_Z16matrixMulElementPiS_S_i_param_0];
	ld.param.u64 	%rd15, [_Z16matrixMulElementPiS_S_i_param_1];
	ld.param.u32 	%r30, [_Z16matrixMulElementPiS_S_i_param_3];
	cvta.to.global.u64 	%rd1, %rd15;
	cvta.to.global.u64 	%rd2, %rd14;
	mov.u32 	%r31, %ctaid.y;
	mov.u32 	%r32, %ntid.y;
	mov.u32 	%r33, %tid.y;
	mad.lo.s32 	%r1, %r31, %r32, %r33;
	mov.u32 	%r34, %ctaid.x;
	mov.u32 	%r35, %ntid.x;
	mov.u32 	%r36, %tid.x;
	mad.lo.s32 	%r2, %r34, %r35, %r36;
	max.s32 	%r37, %r1, %r2;
	setp.ge.s32 	%p1, %r37, %r30;
	@%p1 bra 	$L__BB2_13;
	mul.lo.s32 	%r3, %r30, %r1;
	and.b32  	%r4, %r30, 7;
	setp.lt.u32 	%p2, %r30, 8;
	mov.b32 	%r99, 0;
	mov.u32 	%r104, %r99;
	@%p2 bra 	$L__BB2_4;
	and.b32  	%r99, %r30, 2147483640;
	neg.s32 	%r93, %r99;
	mul.wide.s32 	%rd16, %r30, 4;
	add.s64 	%rd3, %rd1, %rd16;
	shl.b32 	%r7, %r30, 3;
	mul.wide.s32 	%rd17, %r30, 8;
	add.s64 	%rd4, %rd1, %rd17;
	mul.wide.s32 	%rd18, %r30, 12;
	add.s64 	%rd5, %rd1, %rd18;
	mul.wide.s32 	%rd19, %r30, 16;
	add.s64 	%rd6, %rd1, %rd19;
	mul.wide.s32 	%rd20, %r30, 20;
	add.s64 	%rd7, %rd1, %rd20;
	mul.wide.s32 	%rd21, %r30, 24;
	add.s64 	%rd8, %rd1, %rd21;
	mul.wide.s32 	%rd22, %r30, 28;
	add.s64 	%rd9, %rd1, %rd22;
	mul.wide.u32 	%rd23, %r3, 4;
	add.s64 	%rd24, %rd23, %rd2;
	add.s64 	%rd66, %rd24, 16;
	mov.b32 	%r104, 0;
	mov.u32 	%r92, %r2;
$L__BB2_3:
	.pragma "nounroll";
	mul.wide.s32 	%rd25, %r92, 4;
	add.s64 	%rd26, %rd3, %rd25;
	add.s64 	%rd27, %rd4, %rd25;
	add.s64 	%rd28, %rd5, %rd25;
	add.s64 	%rd29, %rd6, %rd25;
	add.s64 	%rd30, %rd7, %rd25;
	add.s64 	%rd31, %rd8, %rd25;
	add.s64 	%rd32, %rd9, %rd25;
	add.s64 	%rd33, %rd1, %rd25;
	ld.global.u32 	%r41, [%rd66+-16];
	ld.global.u32 	%r42, [%rd33];
	mad.lo.s32 	%r43, %r42, %r41, %r104;
	ld.global.u32 	%r44, [%rd66+-12];
	ld.global.u32 	%r45, [%rd26];
	mad.lo.s32 	%r46, %r45, %r44, %r43;
	ld.global.u32 	%r47, [%rd66+-8];
	ld.global.u32 	%r48, [%rd27];
	mad.lo.s32 	%r49, %r48, %r47, %r46;
	ld.global.u32 	%r50, [%rd66+-4];
	ld.global.u32 	%r51, [%rd28];
	mad.lo.s32 	%r52, %r51, %r50, %r49;
	ld.global.u32 	%r53, [%rd66];
	ld.global.u32 	%r54, [%rd29];
	mad.lo.s32 	%r55, %r54, %r53, %r52;
	ld.global.u32 	%r56, [%rd66+4];
	ld.global.u32 	%r57, [%rd30];
	mad.lo.s32 	%r58, %r57, %r56, %r55;
	ld.global.u32 	%r59, [%rd66+8];
	ld.global.u32 	%r60, [%rd31];
	mad.lo.s32 	%r61, %r60, %r59, %r58;
	ld.global.u32 	%r62, [%rd66+12];
	ld.global.u32 	%r63, [%rd32];
	mad.lo.s32 	%r104, %r63, %r62, %r61;
	add.s32 	%r93, %r93, 8;
	add.s32 	%r92, %r92, %r7;
	add.s64 	%rd66, %rd66, 32;
	setp.ne.s32 	%p3, %r93, 0;
	@%p3 bra 	$L__BB2_3;
$L__BB2_4:
	setp.eq.s32 	%p4, %r4, 0;
	@%p4 bra 	$L__BB2_12;
	and.b32  	%r17, %r30, 3;
	setp.lt.u32 	%p5, %r4, 4;
	@%p5 bra 	$L__BB2_7;
	add.s32 	%r65, %r99, %r3;
	mul.wide.u32 	%rd34, %r65, 4;
	add.s64 	%rd35, %rd2, %rd34;
	ld.global.u32 	%r66, [%rd35];
	mad.lo.s32 	%r67, %r99, %r30, %r2;
	mul.wide.s32 	%rd36, %r67, 4;
	add.s64 	%rd37, %rd1, %rd36;
	ld.global.u32 	%r68, [%rd37];
	mad.lo.s32 	%r69, %r68, %r66, %r104;
	cvt.u64.u32 	%rd38, %r3;
	cvt.u64.u32 	%rd39, %r99;
	add.s64 	%rd40, %rd39, %rd38;
	shl.b64 	%rd41, %rd40, 2;
	add.s64 	%rd42, %rd2, %rd41;
	ld.global.u32 	%r70, [%rd42+4];
	mul.wide.s32 	%rd43, %r30, 4;
	add.s64 	%rd44, %rd37, %rd43;
	ld.global.u32 	%r71, [%rd44];
	mad.lo.s32 	%r72, %r71, %r70, %r69;
	ld.global.u32 	%r73, [%rd42+8];
	add.s64 	%rd45, %rd44, %rd43;
	ld.global.u32 	%r74, [%rd45];
	mad.lo.s32 	%r75, %r74, %r73, %r72;
	ld.global.u32 	%r76, [%rd42+12];
	add.s64 	%rd46, %rd45, %rd43;
	ld.global.u32 	%r77, [%rd46];
	mad.lo.s32 	%r104, %r77, %r76, %r75;
	add.s32 	%r99, %r99, 4;
$L__BB2_7:
	setp.eq.s32 	%p6, %r17, 0;
	@%p6 bra 	$L__BB2_12;
	setp.eq.s32 	%p7, %r17, 1;
	@%p7 bra 	$L__BB2_10;
	add.s32 	%r79, %r99, %r3;
	mul.wide.u32 	%rd47, %r79, 4;
	add.s64 	%rd48, %rd2, %rd47;
	ld.global.u32 	%r80, [%rd48];
	mad.lo.s32 	%r81, %r99, %r30, %r2;
	mul.wide.s32 	%rd49, %r81, 4;
	add.s64 	%rd50, %rd1, %rd49;
	ld.global.u32 	%r82, [%rd50];
	mad.lo.s32 	%r83, %r82, %r80, %r104;
	cvt.u64.u32 	%rd51, %r3;
	cvt.u64.u32 	%rd52, %r99;
	add.s64 	%rd53, %rd52, %rd51;
	shl.b64 	%rd54, %rd53, 2;
	add.s64 	%rd55, %rd2, %rd54;
	ld.global.u32 	%r84, [%rd55+4];
	mul.wide.s32 	%rd56, %r30, 4;
	add.s64 	%rd57, %rd50, %rd56;
	ld.global.u32 	%r85, [%rd57];
	mad.lo.s32 	%r104, %r85, %r84, %r83;
	add.s32 	%r99, %r99, 2;
$L__BB2_10:
	and.b32  	%r86, %r30, 1;
	setp.eq.b32 	%p8, %r86, 1;
	not.pred 	%p9, %p8;
	@%p9 bra 	$L__BB2_12;
	add.s32 	%r87, %r99, %r3;
	mul.wide.u32 	%rd58, %r87, 4;
	add.s64 	%rd59, %rd2, %rd58;
	ld.global.u32 	%r88, [%rd59];
	mad.lo.s32 	%r89, %r99, %r30, %r2;
	mul.wide.s32 	%rd60, %r89, 4;
	add.s64 	%rd61, %rd1, %rd60;
	ld.global.u32 	%r90, [%rd61];
	mad.lo.s32 	%r104, %r90, %r88, %r104;
$L__BB2_12:
	ld.param.u64 	%rd65, [_Z16matrixMulElementPiS_S_i_param_2];
	add.s32 	%r91, %r3, %r2;
	cvta.to.global.u64 	%rd62, %rd65;
	mul.wide.s32 	%rd63, %r91, 4;
	add.s64 	%rd64, %rd62, %rd63;
	st.global.u32 	[%rd64], %r104;
$L__BB2_13:
	ret;

}


// ===== COMPILED SASS (sm_100) =====

	.target	sm_100

	.elftype	@"ET_EXEC"


//--------------------- .note.nv.tkinfo           --------------------------
	.section	.note.nv.tkinfo,"",@"SHT_NOTE"
	.sectionflags	@"SHF_NOTE_NV_TKINFO"
	.tkinfo
        /*0018*/ 	.word	0x00000002
        /*0030*/ 	.string	""
        /*0030*/ 	.string	"ptxas"
        /*0030*/ 	.string	"Cuda compilation tools, release 13.0, V13.0.88"
        /*0030*/ 	.string	"Build cuda_13.0.r13.0/compiler.36424714_0"
        /*0030*/ 	.string	"-arch sm_100 -m 64 "



//--------------------- .note.nv.cuinfo           --------------------------
	.section	.note.nv.cuinfo,"",@"SHT_NOTE"
	.sectionflags	@"SHF_NOTE_NV_CUINFO"
        /*0018*/ 	.short	0x0002
        /*001a*/ 	.short	0x0064
        /*001c*/ 	.short	0x0082
	.zero		2


//--------------------- .nv.info                  --------------------------
	.section	.nv.info,"",@"SHT_CUDA_INFO"
	.align	4


	//----- nvinfo : EIATTR_REGCOUNT
	.align		4
        /*0000*/ 	.byte	0x04, 0x2f
        /*0002*/ 	.short	(.L_1 - .L_0)
	.align		4
.L_0:
        /*0004*/ 	.word	index@(_Z12matrixMulRowPiS_S_i)
        /*0008*/ 	.word	0x00000020


	//----- nvinfo : EIATTR_FRAME_SIZE
	.align		4
.L_1:
        /*000c*/ 	.byte	0x04, 0x11
        /*000e*/ 	.short	(.L_3 - .L_2)
	.align		4
.L_2:
        /*0010*/ 	.word	index@(_Z12matrixMulRowPiS_S_i)
        /*0014*/ 	.word	0x00000000


	//----- nvinfo : EIATTR_REGCOUNT
	.align		4
.L_3:
        /*0018*/ 	.byte	0x04, 0x2f
        /*001a*/ 	.short	(.L_5 - .L_4)
	.align		4
.L_4:
        /*001c*/ 	.word	index@(_Z12matrixMulColPiS_S_i)
        /*0020*/ 	.word	0x00000020


	//----- nvinfo : EIATTR_FRAME_SIZE
	.align		4
.L_5:
        /*0024*/ 	.byte	0x04, 0x11
        /*0026*/ 	.short	(.L_7 - .L_6)
	.align		4
.L_6:
        /*0028*/ 	.word	index@(_Z12matrixMulColPiS_S_i)
        /*002c*/ 	.word	0x00000000


	//----- nvinfo : EIATTR_REGCOUNT
	.align		4
.L_7:
        /*0030*/ 	.byte	0x04, 0x2f
        /*0032*/ 	.short	(.L_9 - .L_8)
	.align		4
.L_8:
        /*0034*/ 	.word	index@(_Z16matrixMulElementPiS_S_i)
        /*0038*/ 	.word	0x0000001e


	//----- nvinfo : EIATTR_FRAME_SIZE
	.align		4
.L_9:
        /*003c*/ 	.byte	0x04, 0x11
        /*003e*/ 	.short	(.L_11 - .L_10)
	.align		4
.L_10:
        /*0040*/ 	.word	index@(_Z16matrixMulElementPiS_S_i)
        /*0044*/ 	.word	0x00000000


	//----- nvinfo : EIATTR_MIN_STACK_SIZE
	.align		4
.L_11:
        /*0048*/ 	.byte	0x04, 0x12
        /*004a*/ 	.short	(.L_13 - .L_12)
	.align		4
.L_12:
        /*004c*/ 	.word	index@(_Z16matrixMulElementPiS_S_i)
        /*0050*/ 	.word	0x00000000


	//----- nvinfo : EIATTR_MIN_STACK_SIZE
	.align		4
.L_13:
        /*0054*/ 	.byte	0x04, 0x12
        /*0056*/ 	.short	(.L_15 - .L_14)
	.align		4
.L_14:
        /*0058*/ 	.word	index@(_Z12matrixMulColPiS_S_i)
        /*005c*/ 	.word	0x00000000


	//----- nvinfo : EIATTR_MIN_STACK_SIZE
	.align		4
.L_15:
        /*0060*/ 	.byte	0x04, 0x12
        /*0062*/ 	.short	(.L_17 - .L_16)
	.align		4
.L_16:
        /*0064*/ 	.word	index@(_Z12matrixMulRowPiS_S_i)
        /*0068*/ 	.word	0x00000000
.L_17:


//--------------------- .nv.compat                --------------------------
	.section	.nv.compat,"",@"SHT_CUDA_COMPAT_INFO"
	.align	4
        /*0000*/ 	.byte	0x02, 0x09, 0x00, 0x00, 0x02, 0x02, 0x01, 0x00, 0x02, 0x05, 0x05, 0x00, 0x03, 0x07, 0x01, 0x01
        /*0010*/ 	.byte	0x02, 0x03, 0x00, 0x00, 0x02, 0x06, 0x01, 0x00, 0x04, 0x0b, 0x08, 0x00, 0x09, 0x00, 0x00, 0x00
        /*0020*/ 	.byte	0x00, 0x00, 0x00, 0x00


//--------------------- .nv.info._Z16matrixMulElementPiS_S_i --------------------------
	.section	.nv.info._Z16matrixMulElementPiS_S_i,"",@"SHT_CUDA_INFO"
	.sectionflags	@""
	.align	4


	//----- nvinfo : EIATTR_CUDA_API_VERSION
	.align		4
        /*0000*/ 	.byte	0x04, 0x37
        /*0002*/ 	.short	(.L_19 - .L_18)
.L_18:
        /*0004*/ 	.word	0x00000082


	//----- nvinfo : EIATTR_KPARAM_INFO
	.align		4
.L_19:
        /*0008*/ 	.byte	0x04, 0x17
        /*000a*/ 	.short	(.L_21 - .L_20)
.L_20:
        /*000c*/ 	.word	0x00000000
        /*0010*/ 	.short	0x0003
        /*0012*/ 	.short	0x0018
        /*0014*/ 	.byte	0x00, 0xf0, 0x11, 0x00


	//----- nvinfo : EIATTR_KPARAM_INFO
	.align		4
.L_21:
        /*0018*/ 	.byte	0x04, 0x17
        /*001a*/ 	.short	(.L_23 - .L_22)
.L_22:
        /*001c*/ 	.word	0x00000000
        /*0020*/ 	.short	0x0002
        /*0022*/ 	.short	0x0010
        /*0024*/ 	.byte	0x00, 0xf5, 0x21, 0x00


	//----- nvinfo : EIATTR_KPARAM_INFO
	.align		4
.L_23:
        /*0028*/ 	.byte	0x04, 0x17
        /*002a*/ 	.short	(.L_25 - .L_24)
.L_24:
        /*002c*/ 	.word	0x00000000
        /*0030*/ 	.short	0x0001
        /*0032*/ 	.short	0x0008
        /*0034*/ 	.byte	0x00, 0xf5, 0x21, 0x00


	//----- nvinfo : EIATTR_KPARAM_INFO
	.align		4
.L_25:
        /*0038*/ 	.byte	0x04, 0x17
        /*003a*/ 	.short	(.L_27 - .L_26)
.L_26:
        /*003c*/ 	.word	0x00000000
        /*0040*/ 	.short	0x0000
        /*0042*/ 	.short	0x0000
        /*0044*/ 	.byte	0x00, 0xf5, 0x21, 0x00


	//----- nvinfo : EIATTR_SPARSE_MMA_MASK
	.align		4
.L_27:
        /*0048*/ 	.byte	0x03, 0x50
        /*004a*/ 	.short	0x0000


	//----- nvinfo : EIATTR_MAXREG_COUNT
	.align		4
        /*004c*/ 	.byte	0x03, 0x1b
        /*004e*/ 	.short	0x00ff


	//----- nvinfo : EIATTR_MERCURY_ISA_VERSION
	.align		4
        /*0050*/ 	.byte	0x03, 0x5f
        /*0052*/ 	.short	0x0101


	//----- nvinfo : EIATTR_VRC_CTA_INIT_COUNT
	.align		4
        /*0054*/ 	.byte	0x02, 0x4a
	.zero		1
	.zero		1


	//----- nvinfo : EIATTR_EXIT_INSTR_OFFSETS
	.align		4
        /*0058*/ 	.byte	0x04, 0x1c
        /*005a*/ 	.short	(.L_29 - .L_28)


	//   ....[0]....
.L_28:
        /*005c*/ 	.word	0x000000c0


	//   ....[1]....
        /*0060*/ 	.word	0x00000a90


	//----- nvinfo : EIATTR_CBANK_PARAM_SIZE
	.align		4
.L_29:
        /*0064*/ 	.byte	0x03, 0x19
        /*0066*/ 	.short	0x001c


	//----- nvinfo : EIATTR_PARAM_CBANK
	.align		4
        /*0068*/ 	.byte	0x04, 0x0a
        /*006a*/ 	.short	(.L_31 - .L_30)
	.align		4
.L_30:
        /*006c*/ 	.word	index@(.nv.constant0._Z16matrixMulElementPiS_S_i)
        /*0070*/ 	.short	0x0380
        /*0072*/ 	.short	0x001c


	//----- nvinfo : EIATTR_SW_WAR
	.align		4
.L_31:
        /*0074*/ 	.byte	0x04, 0x36
        /*0076*/ 	.short	(.L_33 - .L_32)
.L_32:
        /*0078*/ 	.word	0x00000008
.L_33:


//--------------------- .nv.info._Z12matrixMulColPiS_S_i --------------------------
	.section	.nv.info._Z12matrixMulColPiS_S_i,"",@"SHT_CUDA_INFO"
	.sectionflags	@""
	.align	4


	//----- nvinfo : EIATTR_CUDA_API_VERSION
	.align		4
        /*0000*/ 	.byte	0x04, 0x37
        /*0002*/ 	.short	(.L_35 - .L_34)
.L_34:
        /*0004*/ 	.word	0x00000082


	//----- nvinfo : EIATTR_KPARAM_INFO
	.align		4
.L_35:
        /*0008*/ 	.byte	0x04, 0x17
        /*000a*/ 	.short	(.L_37 - .L_36)
.L_36:
        /*000c*/ 	.word	0x00000000
        /*0010*/ 	.short	0x0003
        /*0012*/ 	.short	0x0018
        /*0014*/ 	.byte	0x00, 0xf0, 0x11, 0x00


	//----- nvinfo : EIATTR_KPARAM_INFO
	.align		4
.L_37:
        /*0018*/ 	.byte	0x04, 0x17
        /*001a*/ 	.short	(.L_39 - .L_38)
.L_38:
        /*001c*/ 	.word	0x00000000
        /*0020*/ 	.short	0x0002
        /*0022*/ 	.short	0x0010
        /*0024*/ 	.byte	0x00, 0xf5, 0x21, 0x00


	//----- nvinfo : EIATTR_KPARAM_INFO
	.align		4
.L_39:
        /*0028*/ 	.byte	0x04, 0x17
        /*002a*/ 	.short	(.L_41 - .L_40)
.L_40:
        /*002c*/ 	.word	0x00000000
        /*0030*/ 	.short	0x0001
        /*0032*/ 	.short	0x0008
        /*0034*/ 	.byte	0x00, 0xf5, 0x21, 0x00


	//----- nvinfo : EIATTR_KPARAM_INFO
	.align		4
.L_41:
        /*0038*/ 	.byte	0x04, 0x17
        /*003a*/ 	.short	(.L_43 - .L_42)
.L_42:
        /*003c*/ 	.word	0x00000000
        /*0040*/ 	.short	0x0000
        /*0042*/ 	.short	0x0000
        /*0044*/ 	.byte	0x00, 0xf5, 0x21, 0x00


	//----- nvinfo : EIATTR_SPARSE_MMA_MASK
	.align		4
.L_43:
        /*0048*/ 	.byte	0x03, 0x50
        /*004a*/ 	.short	0x0000


	//----- nvinfo : EIATTR_MAXREG_COUNT
	.align		4
        /*004c*/ 	.byte	0x03, 0x1b
        /*004e*/ 	.short	0x00ff


	//----- nvinfo : EIATTR_MERCURY_ISA_VERSION
	.align		4
        /*0050*/ 	.byte	0x03, 0x5f
        /*0052*/ 	.short	0x0101


	//----- nvinfo : EIATTR_VRC_CTA_INIT_COUNT
	.align		4
        /*0054*/ 	.byte	0x02, 0x4a
	.zero		1
	.zero		1


	//----- nvinfo : EIATTR_EXIT_INSTR_OFFSETS
	.align		4
        /*0058*/ 	.byte	0x04, 0x1c
        /*005a*/ 	.short	(.L_45 - .L_44)


	//   ....[0]....
.L_44:
        /*005c*/ 	.word	0x00000040


	//   ....[1]....
        /*0060*/ 	.word	0x000009e0


	//----- nvinfo : EIATTR_CBANK_PARAM_SIZE
	.align		4
.L_45:
        /*0064*/ 	.byte	0x03, 0x19
        /*0066*/ 	.short	0x001c


	//----- nvinfo : EIATTR_PARAM_CBANK
	.align		4
        /*0068*/ 	.byte	0x04, 0x0a
        /*006a*/ 	.short	(.L_47 - .L_46)
	.align		4
.L_46:
        /*006c*/ 	.word	index@(.nv.constant0._Z12matrixMulColPiS_S_i)
        /*0070*/ 	.short	0x0380
        /*0072*/ 	.short	0x001c


	//----- nvinfo : EIATTR_SW_WAR
	.align		4
.L_47:
        /*0074*/ 	.byte	0x04, 0x36
        /*0076*/ 	.short	(.L_49 - .L_48)
.L_48:
        /*0078*/ 	.word	0x00000008
.L_49:


//--------------------- .nv.info._Z12matrixMulRowPiS_S_i --------------------------
	.section	.nv.info._Z12matrixMulRowPiS_S_i,"",@"SHT_CUDA_INFO"
	.sectionflags	@""
	.align	4


	//----- nvinfo : EIATTR_CUDA_API_VERSION
	.align		4
        /*0000*/ 	.byte	0x04, 0x37
        /*0002*/ 	.short	(.L_51 - .L_50)
.L_50:
        /*0004*/ 	.word	0x00000082


	//----- nvinfo : EIATTR_KPARAM_INFO
	.align		4
.L_51:
        /*0008*/ 	.byte	0x04, 0x17
        /*000a*/ 	.short	(.L_53 - .L_52)
.L_52:
        /*000c*/ 	.word	0x00000000
        /*0010*/ 	.short	0x0003
        /*0012*/ 	.short	0x0018
        /*0014*/ 	.byte	0x00, 0xf0, 0x11, 0x00


	//----- nvinfo : EIATTR_KPARAM_INFO
	.align		4
.L_53:
        /*0018*/ 	.byte	0x04, 0x17
        /*001a*/ 	.short	(.L_55 - .L_54)
.L_54:
        /*001c*/ 	.word	0x00000000
        /*0020*/ 	.short	0x0002
        /*0022*/ 	.short	0x0010
        /*0024*/ 	.byte	0x00, 0xf5, 0x21, 0x00


	//----- nvinfo : EIATTR_KPARAM_INFO
	.align		4
.L_55:
        /*0028*/ 	.byte	0x04, 0x17
        /*002a*/ 	.short	(.L_57 - .L_56)
.L_56:
        /*002c*/ 	.word	0x00000000
        /*0030*/ 	.short	0x0001
        /*0032*/ 	.short	0x0008
        /*0034*/ 	.byte	0x00, 0xf5, 0x21, 0x00


	//----- nvinfo : EIATTR_KPARAM_INFO
	.align		4
.L_57:
        /*0038*/ 	.byte	0x04, 0x17
        /*003a*/ 	.short	(.L_59 - .L_58)
.L_58:
        /*003c*/ 	.word	0x00000000
        /*0040*/ 	.short	0x0000
        /*0042*/ 	.short	0x0000
        /*0044*/ 	.byte	0x00, 0xf5, 0x21, 0x00


	//----- nvinfo : EIATTR_SPARSE_MMA_MASK
	.align		4
.L_59:
        /*0048*/ 	.byte	0x03, 0x50
        /*004a*/ 	.short	0x0000


	//----- nvinfo : EIATTR_MAXREG_COUNT
	.align		4
        /*004c*/ 	.byte	0x03, 0x1b
        /*004e*/ 	.short	0x00ff


	//----- nvinfo : EIATTR_MERCURY_ISA_VERSION
	.align		4
        /*0050*/ 	.byte	0x03, 0x5f
        /*0052*/ 	.short	0x0101


	//----- nvinfo : EIATTR_VRC_CTA_INIT_COUNT
	.align		4
        /*0054*/ 	.byte	0x02, 0x4a
	.zero		1
	.zero		1


	//----- nvinfo : EIATTR_EXIT_INSTR_OFFSETS
	.align		4
        /*0058*/ 	.byte	0x04, 0x1c
        /*005a*/ 	.short	(.L_61 - .L_60)


	//   ....[0]....
.L_60:
        /*005c*/ 	.word	0x00000040


	//   ....[1]....
        /*0060*/ 	.word	0x000009b0


	//----- nvinfo : EIATTR_CBANK_PARAM_SIZE
	.align		4
.L_61:
        /*0064*/ 	.byte	0x03, 0x19
        /*0066*/ 	.short	0x001c


	//----- nvinfo : EIATTR_PARAM_CBANK
	.align		4
        /*0068*/ 	.byte	0x04, 0x0a
        /*006a*/ 	.short	(.L_63 - .L_62)
	.align		4
.L_62:
        /*006c*/ 	.word	index@(.nv.constant0._Z12matrixMulRowPiS_S_i)
        /*0070*/ 	.short	0x0380
        /*0072*/ 	.short	0x001c


	//----- nvinfo : EIATTR_SW_WAR
	.align		4
.L_63:
        /*0074*/ 	.byte	0x04, 0x36
        /*0076*/ 	.short	(.L_65 - .L_64)
.L_64:
        /*0078*/ 	.word	0x00000008
.L_65:


//--------------------- .nv.callgraph             --------------------------
	.section	.nv.callgraph,"",@"SHT_CUDA_CALLGRAPH"
	.align	4
	.sectionentsize	8
	.align		4
        /*0000*/ 	.word	0x00000000
	.align		4
        /*0004*/ 	.word	0xffffffff
	.align		4
        /*0008*/ 	.word	0x00000000
	.align		4
        /*000c*/ 	.word	0xfffffffe
	.align		4
        /*0010*/ 	.word	0x00000000
	.align		4
        /*0014*/ 	.word	0xfffffffd
	.align		4
        /*0018*/ 	.word	0x00000000
	.align		4
        /*001c*/ 	.word	0xfffffffc


//--------------------- .text._Z16matrixMulElementPiS_S_i --------------------------
	.section	.text._Z16matrixMulElementPiS_S_i,"ax",@progbits
	.align	128
        .global         _Z16matrixMulElementPiS_S_i
        .type           _Z16matrixMulElementPiS_S_i,@function
        .size           _Z16matrixMulElementPiS_S_i,(.L_x_17 - _Z16matrixMulElementPiS_S_i)
        .other          _Z16matrixMulElementPiS_S_i,@"STO_CUDA_ENTRY STV_DEFAULT"
_Z16matrixMulElementPiS_S_i:
.text._Z16matrixMulElementPiS_S_i:
[----:B------:R-:W-:Y:S01]  /*0000*/  LDC R1, c[0x0][0x37c] ;  /* 0x0000df00ff017b82 */ /* 0x000fe20000000800 */
[----:B------:R-:W0:Y:S07]  /*0010*/  S2R R0, SR_TID.Y ;  /* 0x0000000000007919 */ /* 0x000e2e0000002200 */
[----:B------:R-:W0:Y:S01]  /*0020*/  S2UR UR4, SR_CTAID.Y ;  /* 0x00000000000479c3 */ /* 0x000e220000002600 */
[----:B------:R-:W1:Y:S01]  /*0030*/  LDCU UR20, c[0x0][0x398] ;  /* 0x00007300ff1477ac */ /* 0x000e620008000800 */
[----:B------:R-:W2:Y:S06]  /*0040*/  S2R R3, SR_TID.X ;  /* 0x0000000000037919 */ /* 0x000eac0000002100 */
[----:B------:R-:W0:Y:S08]  /*0050*/  LDC R13, c[0x0][0x364] ;  /* 0x0000d900ff0d7b82 */ /* 0x000e300000000800 */
[----:B------:R-:W2:Y:S08]  /*0060*/  S2UR UR5, SR_CTAID.X ;  /* 0x00000000000579c3 */ /* 0x000eb00000002500 */
[----:B------:R-:W2:Y:S01]  /*0070*/  LDC R2, c[0x0][0x360] ;  /* 0x0000d800ff027b82 */ /* 0x000ea20000000800 */
[----:B0-----:R-:W-:-:S02]  /*0080*/  IMAD R13, R13, UR4, R0 ;  /* 0x000000040d0d7c24 */ /* 0x001fc4000f8e0200 */
[----:B--2---:R-:W-:-:S05]  /*0090*/  IMAD R0, R2, UR5, R3 ;  /* 0x0000000502007c24 */ /* 0x004fca000f8e0203 */
[----:B------:R-:W-:-:S04]  /*00a0*/  VIMNMX R2, PT, PT, R13, R0, !PT ;  /* 0x000000000d027248 */ /* 0x000fc80007fe0100 */
[----:B-1----:R-:W-:-:S13]  /*00b0*/  ISETP.GE.AND P0, PT, R2, UR20, PT ;  /* 0x0000001402007c0c */ /* 0x002fda000bf06270 */
[----:B------:R-:W-:Y:S05]  /*00c0*/  @P0 EXIT ;  /* 0x000000000000094d */ /* 0x000fea0003800000 */
[----:B------:R-:W-:Y:S01]  /*00d0*/  UISETP.GE.U32.AND UP0, UPT, UR20, 0x8, UPT ;  /* 0x000000081400788c */ /* 0x000fe2000bf06070 */
[----:B------:R-:W-:Y:S02]  /*00e0*/  HFMA2 R12, -RZ, RZ, 0, 0 ;  /* 0x00000000ff0c7431 */ /* 0x000fe400000001ff */
[----:B------:R-:W-:Y:S01]  /*00f0*/  IMAD R13, R13, UR20, RZ ;  /* 0x000000140d0d7c24 */ /* 0x000fe2000f8e02ff */
[----:B------:R-:W-:Y:S01]  /*0100*/  UMOV UR4, URZ ;  /* 0x000000ff00047c82 */ /* 0x000fe20008000000 */
[----:B------:R-:W0:Y:S04]  /*0110*/  LDCU.64 UR18, c[0x0][0x358] ;  /* 0x00006b00ff1277ac */ /* 0x000e280008000a00 */
[----:B------:R-:W-:Y:S05]  /*0120*/  BRA.U !UP0, `(.L_x_0) ;  /* 0x0000000508047547 */ /* 0x000fea000b800000 */
[----:B------:R-:W1:Y:S01]  /*0130*/  LDCU.128 UR24, c[0x0][0x380] ;  /* 0x00007000ff1877ac */ /* 0x000e620008000c00 */
[----:B------:R-:W-:Y:S02]  /*0140*/  MOV R12, RZ ;  /* 0x000000ff000c7202 */ /* 0x000fe40000000f00 */
[----:B------:R-:W-:Y:S01]  /*0150*/  MOV R14, R0 ;  /* 0x00000000000e7202 */ /* 0x000fe20000000f00 */
[----:B------:R-:W-:-:S04]  /*0160*/  ULOP3.LUT UR4, UR20, 0x7ffffff8, URZ, 0xc0, !UPT ;  /* 0x7ffffff814047892 */ /* 0x000fc8000f8ec0ff */
[----:B------:R-:W-:Y:S01]  /*0170*/  UIADD3 UR5, UPT, UPT, -UR4, URZ, URZ ;  /* 0x000000ff04057290 */ /* 0x000fe2000fffe1ff */
[----:B-1----:R-:W-:Y:S01]  /*0180*/  MOV R2, UR24 ;  /* 0x0000001800027c02 */ /* 0x002fe20008000f00 */
[----:B------:R-:W-:Y:S01]  /*0190*/  UIMAD.WIDE UR6, UR20, 0x8, UR26 ;  /* 0x00000008140678a5 */ /* 0x000fe2000f8e021a */
[----:B------:R-:W-:Y:S01]  /*01a0*/  MOV R3, UR25 ;  /* 0x0000001900037c02 */ /* 0x000fe20008000f00 */
[----:B------:R-:W-:Y:S02]  /*01b0*/  UIMAD.WIDE UR8, UR20, 0xc, UR26 ;  /* 0x0000000c140878a5 */ /* 0x000fe4000f8e021a */
[----:B------:R-:W-:Y:S01]  /*01c0*/  UIMAD.WIDE UR10, UR20, 0x10, UR26 ;  /* 0x00000010140a78a5 */ /* 0x000fe2000f8e021a */
[----:B------:R-:W-:Y:S01]  /*01d0*/  IMAD.WIDE.U32 R2, R13, 0x4, R2 ;  /* 0x000000040d027825 */ /* 0x000fe200078e0002 */
[----:B------:R-:W-:Y:S02]  /*01e0*/  UIMAD.WIDE UR12, UR20, 0x14, UR26 ;  /* 0x00000014140c78a5 */ /* 0x000fe4000f8e021a */
[----:B------:R-:W-:Y:S01]  /*01f0*/  UIMAD.WIDE UR14, UR20, 0x18, UR26 ;  /* 0x00000018140e78a5 */ /* 0x000fe2000f8e021a */
[----:B------:R-:W-:Y:S01]  /*0200*/  IADD3 R2, P0, PT, R2, 0x10, RZ ;  /* 0x0000001002027810 */ /* 0x000fe20007f1e0ff */
[----:B------:R-:W-:-:S03]  /*0210*/  UIMAD.WIDE UR16, UR20, 0x1c, UR26 ;  /* 0x0000001c141078a5 */ /* 0x000fc6000f8e021a */
[----:B------:R-:W-:-:S09]  /*0220*/  IADD3.X R3, PT, PT, RZ, R3, RZ, P0, !PT ;  /* 0x00000003ff037210 */ /* 0x000fd200007fe4ff */
.L_x_1:
[----:B------:R-:W-:Y:S01]  /*0230*/  UIMAD.WIDE UR22, UR20, 0x4, UR26 ;  /* 0x00000004141678a5 */ /* 0x000fe2000f8e021a */
[----:B------:R-:W-:Y:S02]  /*0240*/  IMAD.MOV.U32 R23, RZ, RZ, 0x4 ;  /* 0x00000004ff177424 */ /* 0x000fe400078e00ff */
[----:B------:R-:W-:Y:S01]  /*0250*/  HFMA2 R11, -RZ, RZ, 0, 2.384185791015625e-07 ;  /* 0x00000004ff0b7431 */ /* 0x000fe200000001ff */
[----:B------:R-:W-:Y:S01]  /*0260*/  MOV R25, 0x4 ;  /* 0x0000000400197802 */ /* 0x000fe20000000f00 */
[----:B0-----:R-:W2:Y:S01]  /*0270*/  LDG.E R21, desc[UR18][R2.64+-0x10] ;  /* 0xfffff01202157981 */ /* 0x001ea2000c1e1900 */
[C---:B------:R-:W-:Y:S01]  /*0280*/  IMAD.WIDE R22, R14.reuse, R23, UR26 ;  /* 0x0000001a0e167e25 */ /* 0x040fe2000f8e0217 */
[----:B------:R-:W-:Y:S02]  /*0290*/  MOV R8, UR22 ;  /* 0x0000001600087c02 */ /* 0x000fe40008000f00 */
[----:B------:R-:W-:Y:S01]  /*02a0*/  MOV R9, UR23 ;  /* 0x0000001700097c02 */ /* 0x000fe20008000f00 */
[----:B------:R-:W3:Y:S02]  /*02b0*/  LDG.E R19, desc[UR18][R2.64+-0xc] ;  /* 0xfffff41202137981 */ /* 0x000ee4000c1e1900 */
[----:B------:R-:W-:-:S02]  /*02c0*/  IMAD.WIDE R8, R14, 0x4, R8 ;  /* 0x000000040e087825 */ /* 0x000fc400078e0208 */
[----:B------:R-:W2:Y:S01]  /*02d0*/  LDG.E R22, desc[UR18][R22.64] ;  /* 0x0000001216167981 */ /* 0x000ea2000c1e1900 */
[----:B------:R-:W-:Y:S01]  /*02e0*/  MOV R5, 0x4 ;  /* 0x0000000400057802 */ /* 0x000fe20000000f00 */
[C---:B------:R-:W-:Y:S02]  /*02f0*/  IMAD.WIDE R24, R14.reuse, R25, UR6 ;  /* 0x000000060e187e25 */ /* 0x040fe4000f8e0219 */
[----:B------:R0:W3:Y:S02]  /*0300*/  LDG.E R20, desc[UR18][R8.64] ;  /* 0x0000001208147981 */ /* 0x0000e4000c1e1900 */
[----:B------:R-:W-:Y:S02]  /*0310*/  IMAD.WIDE R10, R14, R11, UR8 ;  /* 0x000000080e0a7e25 */ /* 0x000fe4000f8e020b */
[----:B------:R-:W4:Y:S04]  /*0320*/  LDG.E R18, desc[UR18][R24.64] ;  /* 0x0000001218127981 */ /* 0x000f28000c1e1900 */
[----:B------:R-:W4:Y:S01]  /*0330*/  LDG.E R17, desc[UR18][R2.64+-0x8] ;  /* 0xfffff81202117981 */ /* 0x000f22000c1e1900 */
[----:B0-----:R-:W-:-:S02]  /*0340*/  HFMA2 R9, -RZ, RZ, 0, 2.384185791015625e-07 ;  /* 0x00000004ff097431 */ /* 0x001fc400000001ff */
[----:B------:R-:W-:Y:S01]  /*0350*/  IMAD.MOV.U32 R7, RZ, RZ, 0x4 ;  /* 0x00000004ff077424 */ /* 0x000fe200078e00ff */
[----:B------:R0:W5:Y:S01]  /*0360*/  LDG.E R16, desc[UR18][R10.64] ;  /* 0x000000120a107981 */ /* 0x000162000c1e1900 */
[----:B------:R-:W-:-:S03]  /*0370*/  IMAD.WIDE R4, R14, R5, UR10 ;  /* 0x0000000a0e047e25 */ /* 0x000fc6000f8e0205 */
[----:B------:R-:W5:Y:S01]  /*0380*/  LDG.E R15, desc[UR18][R2.64+-0x4] ;  /* 0xfffffc12020f7981 */ /* 0x000f62000c1e1900 */
[C---:B------:R-:W-:Y:S01]  /*0390*/  IMAD.WIDE R6, R14.reuse, R7, UR12 ;  /* 0x0000000c0e067e25 */ /* 0x040fe2000f8e0207 */
[----:B------:R-:W-:Y:S02]  /*03a0*/  MOV R27, 0x4 ;  /* 0x00000004001b7802 */ /* 0x000fe40000000f00 */
[----:B------:R1:W5:Y:S01]  /*03b0*/  LDG.E R4, desc[UR18][R4.64] ;  /* 0x0000001204047981 */ /* 0x000362000c1e1900 */
[----:B------:R-:W-:-:S03]  /*03c0*/  IMAD.WIDE R8, R14, R9, UR14 ;  /* 0x0000000e0e087e25 */ /* 0x000fc6000f8e0209 */
[----:B------:R-:W5:Y:S01]  /*03d0*/  LDG.E R23, desc[UR18][R2.64] ;  /* 0x0000001202177981 */ /* 0x000f62000c1e1900 */
[----:B0-----:R-:W-:-:S03]  /*03e0*/  IMAD.WIDE R10, R14, R27, UR16 ;  /* 0x000000100e0a7e25 */ /* 0x001fc6000f8e021b */
[----:B------:R-:W5:Y:S04]  /*03f0*/  LDG.E R7, desc[UR18][R6.64] ;  /* 0x0000001206077981 */ /* 0x000f68000c1e1900 */
[----:B------:R-:W5:Y:S04]  /*0400*/  LDG.E R24, desc[UR18][R2.64+0x4] ;  /* 0x0000041202187981 */ /* 0x000f68000c1e1900 */
[----:B------:R-:W5:Y:S04]  /*0410*/  LDG.E R8, desc[UR18][R8.64] ;  /* 0x0000001208087981 */ /* 0x000f68000c1e1900 */
[----:B------:R-:W5:Y:S04]  /*0420*/  LDG.E R25, desc[UR18][R2.64+0x8] ;  /* 0x0000081202197981 */ /* 0x000f68000c1e1900 */
[----:B------:R-:W5:Y:S04]  /*0430*/  LDG.E R10, desc[UR18][R10.64] ;  /* 0x000000120a0a7981 */ /* 0x000f68000c1e1900 */
[----:B------:R0:W5:Y:S01]  /*0440*/  LDG.E R27, desc[UR18][R2.64+0xc] ;  /* 0x00000c12021b7981 */ /* 0x000162000c1e1900 */
[----:B------:R-:W-:-:S04]  /*0450*/  UIADD3 UR5, UPT, UPT, UR5, 0x8, URZ ;  /* 0x0000000805057890 */ /* 0x000fc8000fffe0ff */
[----:B------:R-:W-:Y:S01]  /*0460*/  UISETP.NE.AND UP0, UPT, UR5, URZ, UPT ;  /* 0x000000ff0500728c */ /* 0x000fe2000bf05270 */
[----:B-1----:R-:W-:Y:S02]  /*0470*/  MOV R5, UR20 ;  /* 0x0000001400057c02 */ /* 0x002fe40008000f00 */
[----:B0-----:R-:W-:Y:S02]  /*0480*/  IADD3 R2, P0, PT, R2, 0x20, RZ ;  /* 0x0000002002027810 */ /* 0x001fe40007f1e0ff */
[----:B------:R-:W-:Y:S02]  /*0490*/  LEA R14, R5, R14, 0x3 ;  /* 0x0000000e050e7211 */ /* 0x000fe400078e18ff */
[----:B------:R-:W-:Y:S01]  /*04a0*/  IADD3.X R3, PT, PT, RZ, R3, RZ, P0, !PT ;  /* 0x00000003ff037210 */ /* 0x000fe200007fe4ff */
[----:B--2---:R-:W-:-:S04]  /*04b0*/  IMAD R21, R21, R22, R12 ;  /* 0x0000001615157224 */ /* 0x004fc800078e020c */
[----:B---3--:R-:W-:-:S04]  /*04c0*/  IMAD R19, R19, R20, R21 ;  /* 0x0000001413137224 */ /* 0x008fc800078e0215 */
[----:B----4-:R-:W-:-:S04]  /*04d0*/  IMAD R17, R17, R18, R19 ;  /* 0x0000001211117224 */ /* 0x010fc800078e0213 */
[----:B-----5:R-:W-:-:S04]  /*04e0*/  IMAD R15, R15, R16, R17 ;  /* 0x000000100f0f7224 */ /* 0x020fc800078e0211 */
[----:B------:R-:W-:-:S04]  /*04f0*/  IMAD R4, R23, R4, R15 ;  /* 0x0000000417047224 */ /* 0x000fc800078e020f */
[----:B------:R-:W-:-:S04]  /*0500*/  IMAD R4, R24, R7, R4 ;  /* 0x0000000718047224 */ /* 0x000fc800078e0204 */
[----:B------:R-:W-:-:S04]  /*0510*/  IMAD R4, R25, R8, R4 ;  /* 0x0000000819047224 */ /* 0x000fc800078e0204 */
[----:B------:R-:W-:Y:S01]  /*0520*/  IMAD R12, R27, R10, R4 ;  /* 0x0000000a1b0c7224 */ /* 0x000fe200078e0204 */
[----:B------:R-:W-:Y:S06]  /*0530*/  BRA.U UP0, `(.L_x_1) ;  /* 0xfffffffd003c7547 */ /* 0x000fec000b83ffff */
.L_x_0:
[----:B------:R-:W-:-:S04]  /*0540*/  ULOP3.LUT UR6, UR20, 0x7, URZ, 0xc0, !UPT ;  /* 0x0000000714067892 */ /* 0x000fc8000f8ec0ff */
[----:B------:R-:W-:-:S09]  /*0550*/  UISETP.NE.AND UP0, UPT, UR6, URZ, UPT ;  /* 0x000000ff0600728c */ /* 0x000fd2000bf05270 */
[----:B------:R-:W-:Y:S05]  /*0560*/  BRA.U !UP0, `(.L_x_2) ;  /* 0x0000000508387547 */ /* 0x000fea000b800000 */
[----:B------:R-:W-:Y:S02]  /*0570*/  UISETP.GE.U32.AND UP0, UPT, UR6, 0x4, UPT ;  /* 0x000000040600788c */ /* 0x000fe4000bf06070 */
[----:B------:R-:W-:-:S04]  /*0580*/  ULOP3.LUT UR5, UR20, 0x3, URZ, 0xc0, !UPT ;  /* 0x0000000314057892 */ /* 0x000fc8000f8ec0ff */
[----:B------:R-:W-:-:S03]  /*0590*/  UISETP.NE.AND UP1, UPT, UR5, URZ, UPT ;  /* 0x000000ff0500728c */ /* 0x000fc6000bf25270 */
[----:B------:R-:W-:Y:S08]  /*05a0*/  BRA.U !UP0, `(.L_x_3) ;  /* 0x00000001087c7547 */ /* 0x000ff0000b800000 */
[----:B------:R-:W1:Y:S01]  /*05b0*/  LDC.64 R6, c[0x0][0x388] ;  /* 0x0000e200ff067b82 */ /* 0x000e620000000a00 */
[----:B------:R-:W2:Y:S01]  /*05c0*/  LDCU.64 UR6, c[0x0][0x380] ;  /* 0x00007000ff0677ac */ /* 0x000ea20008000a00 */
[----:B------:R-:W-:Y:S01]  /*05d0*/  IMAD.U32 R9, RZ, RZ, UR4 ;  /* 0x00000004ff097e24 */ /* 0x000fe2000f8e00ff */
[C---:B------:R-:W-:Y:S02]  /*05e0*/  IADD3 R3, PT, PT, R13.reuse, UR4, RZ ;  /* 0x000000040d037c10 */ /* 0x040fe4000fffe0ff */
[----:B------:R-:W-:Y:S01]  /*05f0*/  IADD3 R10, P0, PT, R13, UR4, RZ ;  /* 0x000000040d0a7c10 */ /* 0x000fe2000ff1e0ff */
[----:B------:R-:W-:Y:S01]  /*0600*/  IMAD R9, R9, UR20, R0 ;  /* 0x0000001409097c24 */ /* 0x000fe2000f8e0200 */
[----:B------:R-:W-:Y:S01]  /*0610*/  MOV R11, UR20 ;  /* 0x00000014000b7c02 */ /* 0x000fe20008000f00 */
[----:B------:R-:W3:Y:S01]  /*0620*/  LDC.64 R4, c[0x0][0x380] ;  /* 0x0000e000ff047b82 */ /* 0x000ee20000000a00 */
[----:B------:R-:W-:Y:S01]  /*0630*/  MOV R15, UR20 ;  /* 0x00000014000f7c02 */ /* 0x000fe20008000f00 */
[----:B-1----:R-:W-:Y:S01]  /*0640*/  IMAD.WIDE R6, R9, 0x4, R6 ;  /* 0x0000000409067825 */ /* 0x002fe200078e0206 */
[----:B------:R-:W-:-:S05]  /*0650*/  MOV R9, UR20 ;  /* 0x0000001400097c02 */ /* 0x000fca0008000f00 */
[----:B------:R-:W-:Y:S02]  /*0660*/  IMAD.WIDE R8, R9, 0x4, R6 ;  /* 0x0000000409087825 */ /* 0x000fe400078e0206 */
[----:B0-----:R-:W4:Y:S02]  /*0670*/  LDG.E R6, desc[UR18][R6.64] ;  /* 0x0000001206067981 */ /* 0x001f24000c1e1900 */
[----:B---3--:R-:W-:Y:S01]  /*0680*/  IMAD.WIDE.U32 R4, R3, 0x4, R4 ;  /* 0x0000000403047825 */ /* 0x008fe200078e0004 */
[----:B------:R-:W-:Y:S01]  /*0690*/  IADD3.X R3, PT, PT, RZ, RZ, RZ, P0, !PT ;  /* 0x000000ffff037210 */ /* 0x000fe200007fe4ff */
[----:B------:R-:W3:Y:S01]  /*06a0*/  LDG.E R17, desc[UR18][R8.64] ;  /* 0x0000001208117981 */ /* 0x000ee2000c1e1900 */
[----:B--2---:R-:W-:-:S03]  /*06b0*/  LEA R2, P0, R10, UR6, 0x2 ;  /* 0x000000060a027c11 */ /* 0x004fc6000f8010ff */
[----:B------:R-:W4:Y:S01]  /*06c0*/  LDG.E R5, desc[UR18][R4.64] ;  /* 0x0000001204057981 */ /* 0x000f22000c1e1900 */
[----:B------:R-:W-:Y:S01]  /*06d0*/  LEA.HI.X R3, R10, UR7, R3, 0x2, P0 ;  /* 0x000000070a037c11 */ /* 0x000fe200080f1403 */
[----:B------:R-:W-:-:S04]  /*06e0*/  IMAD.WIDE R10, R11, 0x4, R8 ;  /* 0x000000040b0a7825 */ /* 0x000fc800078e0208 */
[----:B------:R-:W3:Y:S01]  /*06f0*/  LDG.E R16, desc[UR18][R2.64+0x4] ;  /* 0x0000041202107981 */ /* 0x000ee2000c1e1900 */
[----:B------:R-:W-:-:S03]  /*0700*/  IMAD.WIDE R14, R15, 0x4, R10 ;  /* 0x000000040f0e7825 */ /* 0x000fc600078e020a */
[----:B------:R-:W2:Y:S04]  /*0710*/  LDG.E R19, desc[UR18][R10.64] ;  /* 0x000000120a137981 */ /* 0x000ea8000c1e1900 */
[----:B------:R-:W2:Y:S04]  /*0720*/  LDG.E R18, desc[UR18][R2.64+0x8] ;  /* 0x0000081202127981 */ /* 0x000ea8000c1e1900 */
[----:B------:R-:W5:Y:S04]  /*0730*/  LDG.E R20, desc[UR18][R2.64+0xc] ;  /* 0x00000c1202147981 */ /* 0x000f68000c1e1900 */
[----:B------:R-:W5:Y:S01]  /*0740*/  LDG.E R14, desc[UR18][R14.64] ;  /* 0x000000120e0e7981 */ /* 0x000f62000c1e1900 */
[----:B------:R-:W-:Y:S01]  /*0750*/  UIADD3 UR4, UPT, UPT, UR4, 0x4, URZ ;  /* 0x0000000404047890 */ /* 0x000fe2000fffe0ff */
[----:B----4-:R-:W-:-:S04]  /*0760*/  IMAD R5, R5, R6, R12 ;  /* 0x0000000605057224 */ /* 0x010fc800078e020c */
[----:B---3--:R-:W-:-:S04]  /*0770*/  IMAD R5, R16, R17, R5 ;  /* 0x0000001110057224 */ /* 0x008fc800078e0205 */
[----:B--2---:R-:W-:-:S04]  /*0780*/  IMAD R5, R18, R19, R5 ;  /* 0x0000001312057224 */ /* 0x004fc800078e0205 */
[----:B-----5:R-:W-:-:S07]  /*0790*/  IMAD R12, R20, R14, R5 ;  /* 0x0000000e140c7224 */ /* 0x020fce00078e0205 */
.L_x_3:
[----:B------:R-:W-:Y:S05]  /*07a0*/  BRA.U !UP1, `(.L_x_2) ;  /* 0x0000000109a87547 */ /* 0x000fea000b800000 */
[----:B------:R-:W-:Y:S01]  /*07b0*/  UISETP.NE.AND UP0, UPT, UR5, 0x1, UPT ;  /* 0x000000010500788c */ /* 0x000fe2000bf05270 */
[----:B------:R-:W-:Y:S01]  /*07c0*/  MOV R7, UR4 ;  /* 0x0000000400077c02 */ /* 0x000fe20008000f00 */
[----:B------:R-:W-:Y:S02]  /*07d0*/  ULOP3.LUT UR5, UR20, 0x1, URZ, 0xc0, !UPT ;  /* 0x0000000114057892 */ /* 0x000fe4000f8ec0ff */
[----:B------:R-:W-:Y:S02]  /*07e0*/  MOV R15, UR20 ;  /* 0x00000014000f7c02 */ /* 0x000fe40008000f00 */
[----:B------:R-:W-:Y:S01]  /*07f0*/  UISETP.NE.U32.AND UP1, UPT, UR5, 0x1, UPT ;  /* 0x000000010500788c */ /* 0x000fe2000bf25070 */
[----:B------:R-:W-:-:S04]  /*0800*/  PLOP3.LUT P1, PT, PT, PT, UP0, 0x80, 0x8 ;  /* 0x000000000008781c */ /* 0x000fc80003f2f008 */
[----:B------:R-:W1:Y:S01]  /*0810*/  @UP0 LDCU.128 UR8, c[0x0][0x380] ;  /* 0x00007000ff0807ac */ /* 0x000e620008000c00 */
[----:B------:R-:W-:Y:S01]  /*0820*/  PLOP3.LUT P0, PT, PT, PT, UP1, 0x80, 0x8 ;  /* 0x000000000008781c */ /* 0x000fe20003f0f018 */
[----:B------:R-:W2:Y:S04]  /*0830*/  @UP0 LDCU.64 UR6, c[0x0][0x380] ;  /* 0x00007000ff0607ac */ /* 0x000ea80008000a00 */
[----:B------:R-:W3:Y:S03]  /*0840*/  @!UP1 LDCU.128 UR12, c[0x0][0x380] ;  /* 0x00007000ff0c97ac */ /* 0x000ee60008000c00 */
[C---:B------:R-:W-:Y:S02]  /*0850*/  @P1 IADD3 R3, PT, PT, R13.reuse, UR4, RZ ;  /* 0x000000040d031c10 */ /* 0x040fe4000fffe0ff */
[----:B------:R-:W-:Y:S01]  /*0860*/  @P1 IADD3 R6, P2, PT, R13, UR4, RZ ;  /* 0x000000040d061c10 */ /* 0x000fe2000ff5e0ff */
[----:B------:R-:W-:Y:S01]  /*0870*/  @UP0 UIADD3 UR4, UPT, UPT, UR4, 0x2, URZ ;  /* 0x0000000204040890 */ /* 0x000fe2000fffe0ff */
[----:B-1----:R-:W-:Y:S01]  /*0880*/  MOV R11, UR9 ;  /* 0x00000009000b7c02 */ /* 0x002fe20008000f00 */
[----:B------:R-:W-:Y:S01]  /*0890*/  IMAD.U32 R10, RZ, RZ, UR8 ;  /* 0x00000008ff0a7e24 */ /* 0x000fe2000f8e00ff */
[----:B------:R-:W-:-:S02]  /*08a0*/  MOV R4, UR10 ;  /* 0x0000000a00047c02 */ /* 0x000fc40008000f00 */
[----:B------:R-:W-:Y:S01]  /*08b0*/  MOV R5, UR11 ;  /* 0x0000000b00057c02 */ /* 0x000fe20008000f00 */
[----:B------:R-:W-:-:S04]  /*08c0*/  @P1 IMAD.WIDE.U32 R10, R3, 0x4, R10 ;  /* 0x00000004030a1825 */ /* 0x000fc800078e000a */
[----:B------:R-:W-:Y:S01]  /*08d0*/  @P1 IMAD R3, R7, UR20, R0 ;  /* 0x0000001407031c24 */ /* 0x000fe2000f8e0200 */
[----:B------:R-:W-:Y:S01]  /*08e0*/  @P1 IADD3.X R7, PT, PT, RZ, RZ, RZ, P2, !PT ;  /* 0x000000ffff071210 */ /* 0x000fe200017fe4ff */
[----:B------:R-:W-:Y:S01]  /*08f0*/  IMAD.U32 R19, RZ, RZ, UR4 ;  /* 0x00000004ff137e24 */ /* 0x000fe2000f8e00ff */
[C---:B--2---:R-:W-:Y:S01]  /*0900*/  @P1 LEA R2, P2, R6.reuse, UR6, 0x2 ;  /* 0x0000000606021c11 */ /* 0x044fe2000f8410ff */
[----:B------:R-:W-:Y:S01]  /*0910*/  @P1 IMAD.WIDE R4, R3, 0x4, R4 ;  /* 0x0000000403041825 */ /* 0x000fe200078e0204 */
[----:B------:R-:W-:Y:S01]  /*0920*/  @!P0 IADD3 R17, PT, PT, R13, UR4, RZ ;  /* 0x000000040d118c10 */ /* 0x000fe2000fffe0ff */
[----:B0-----:R-:W2:Y:S01]  /*0930*/  @P1 LDG.E R11, desc[UR18][R10.64] ;  /* 0x000000120a0b1981 */ /* 0x001ea2000c1e1900 */
[----:B------:R-:W-:Y:S01]  /*0940*/  @P1 LEA.HI.X R3, R6, UR7, R7, 0x2, P2 ;  /* 0x0000000706031c11 */ /* 0x000fe200090f1407 */
[----:B------:R-:W-:Y:S01]  /*0950*/  @!P0 IMAD R19, R19, UR20, R0 ;  /* 0x0000001413138c24 */ /* 0x000fe2000f8e0200 */
[----:B---3--:R-:W-:Y:S01]  /*0960*/  MOV R6, UR12 ;  /* 0x0000000c00067c02 */ /* 0x008fe20008000f00 */
[----:B------:R-:W-:Y:S01]  /*0970*/  @P1 IMAD.WIDE R14, R15, 0x4, R4 ;  /* 0x000000040f0e1825 */ /* 0x000fe200078e0204 */
[----:B------:R-:W-:Y:S01]  /*0980*/  MOV R7, UR13 ;  /* 0x0000000d00077c02 */ /* 0x000fe20008000f00 */
[----:B------:R-:W2:Y:S01]  /*0990*/  @P1 LDG.E R4, desc[UR18][R4.64] ;  /* 0x0000001204041981 */ /* 0x000ea2000c1e1900 */
[----:B------:R-:W-:-:S02]  /*09a0*/  MOV R8, UR14 ;  /* 0x0000000e00087c02 */ /* 0x000fc40008000f00 */
[----:B------:R-:W-:Y:S01]  /*09b0*/  MOV R9, UR15 ;  /* 0x0000000f00097c02 */ /* 0x000fe20008000f00 */
[----:B------:R-:W-:Y:S01]  /*09c0*/  @!P0 IMAD.WIDE.U32 R6, R17, 0x4, R6 ;  /* 0x0000000411068825 */ /* 0x000fe200078e0006 */
[----:B------:R-:W3:Y:S03]  /*09d0*/  @P1 LDG.E R14, desc[UR18][R14.64] ;  /* 0x000000120e0e1981 */ /* 0x000ee6000c1e1900 */
[----:B------:R-:W-:Y:S01]  /*09e0*/  @!P0 IMAD.WIDE R8, R19, 0x4, R8 ;  /* 0x0000000413088825 */ /* 0x000fe200078e0208 */
[----:B------:R-:W3:Y:S04]  /*09f0*/  @P1 LDG.E R2, desc[UR18][R2.64+0x4] ;  /* 0x0000041202021981 */ /* 0x000ee8000c1e1900 */
[----:B------:R-:W4:Y:S04]  /*0a00*/  @!P0 LDG.E R7, desc[UR18][R6.64] ;  /* 0x0000001206078981 */ /* 0x000f28000c1e1900 */
[----:B------:R-:W4:Y:S01]  /*0a10*/  @!P0 LDG.E R8, desc[UR18][R8.64] ;  /* 0x0000001208088981 */ /* 0x000f22000c1e1900 */
[----:B--2---:R-:W-:-:S04]  /*0a20*/  @P1 IMAD R11, R11, R4, R12 ;  /* 0x000000040b0b1224 */ /* 0x004fc800078e020c */
[----:B---3--:R-:W-:-:S04]  /*0a30*/  @P1 IMAD R12, R2, R14, R11 ;  /* 0x0000000e020c1224 */ /* 0x008fc800078e020b */
[----:B----4-:R-:W-:-:S07]  /*0a40*/  @!P0 IMAD R12, R7, R8, R12 ;  /* 0x00000008070c8224 */ /* 0x010fce00078e020c */
.L_x_2:
[----:B------:R-:W1:Y:S01]  /*0a50*/  LDC.64 R2, c[0x0][0x390] ;  /* 0x0000e400ff027b82 */ /* 0x000e620000000a00 */
[----:B------:R-:W-:-:S05]  /*0a60*/  IADD3 R13, PT, PT, R0, R13, RZ ;  /* 0x0000000d000d7210 */ /* 0x000fca0007ffe0ff */
[----:B-1----:R-:W-:-:S05]  /*0a70*/  IMAD.WIDE R2, R13, 0x4, R2 ;  /* 0x000000040d027825 */ /* 0x002fca00078e0202 */
[----:B0-----:R-:W-:Y:S01]  /*0a80*/  STG.E desc[UR18][R2.64], R12 ;  /* 0x0000000c02007986 */ /* 0x001fe2000c101912 */
[----:B------:R-:W-:Y:S05]  /*0a90*/  EXIT ;  /* 0x000000000000794d */ /* 0x000fea0003800000 */
.L_x_4:
[----:B------:R-:W-:-:S00]  /*0aa0*/  BRA `(.L_x_4) ;  /* 0xfffffffc00fc7947 */ /* 0x000fc0000383ffff */
[----:B------:R-:W-:-:S00]  /*0ab0*/  NOP ;  /* 0x0000000000007918 */ /* 0x000fc00000000000 */
        /* <DEDUP_REMOVED lines=12> */
.L_x_17:


//--------------------- .text._Z12matrixMulColPiS_S_i --------------------------
	.section	.text._Z12matrixMulColPiS_S_i,"ax",@progbits
	.align	128
        .global         _Z12matrixMulColPiS_S_i
        .type           _Z12matrixMulColPiS_S_i,@function
        .size           _Z12matrixMulColPiS_S_i,(.L_x_18 - _Z12matrixMulColPiS_S_i)
        .other          _Z12matrixMulColPiS_S_i,@"STO_CUDA_ENTRY STV_DEFAULT"
_Z12matrixMulColPiS_S_i:
.text._Z12matrixMulColPiS_S_i:
[----:B------:R-:W-:Y:S01]  /*0000*/  LDC R1, c[0x0][0x37c] ;  /* 0x0000df00ff017b82 */ /* 0x000fe20000000800 */
[----:B------:R-:W0:Y:S07]  /*0010*/  S2R R0, SR_TID.X ;  /* 0x0000000000007919 */ /* 0x000e2e0000002100 */
[----:B------:R-:W0:Y:S02]  /*0020*/  LDC R7, c[0x0][0x398] ;  /* 0x0000e600ff077b82 */ /* 0x000e240000000800 */
[----:B0-----:R-:W-:-:S13]  /*0030*/  ISETP.GE.AND P0, PT, R0, R7, PT ;  /* 0x000000070000720c */ /* 0x001fda0003f06270 */
[----:B------:R-:W-:Y:S05]  /*0040*/  @P0 EXIT ;  /* 0x000000000000094d */ /* 0x000fea0003800000 */
[C---:B------:R-:W-:Y:S01]  /*0050*/  IADD3 R2, PT, PT, R7.reuse, -0x1, RZ ;  /* 0xffffffff07027810 */ /* 0x040fe20007ffe0ff */
[C-C-:B------:R-:W-:Y:S01]  /*0060*/  IMAD R3, R7.reuse, 0x3, R0.reuse ;  /* 0x0000000307037824 */ /* 0x140fe200078e0200 */
[C---:B------:R-:W-:Y:S01]  /*0070*/  LEA R4, R7.reuse, R0, 0x2 ;  /* 0x0000000007047211 */ /* 0x040fe200078e10ff */
[C-C-:B------:R-:W-:Y:S01]  /*0080*/  IMAD R5, R7.reuse, 0x5, R0.reuse ;  /* 0x0000000507057824 */ /* 0x140fe200078e0200 */
[----:B------:R-:W-:Y:S01]  /*0090*/  ISETP.GE.U32.AND P0, PT, R2, 0x7, PT ;  /* 0x000000070200780c */ /* 0x000fe20003f06070 */
[C-C-:B------:R-:W-:Y:S01]  /*00a0*/  IMAD R6, R7.reuse, 0x6, R0.reuse ;  /* 0x0000000607067824 */ /* 0x140fe200078e0200 */
[C---:B------:R-:W-:Y:S01]  /*00b0*/  LOP3.LUT R2, R7.reuse, 0xfffffff8, RZ, 0xc0, !PT ;  /* 0xfffffff807027812 */ /* 0x040fe200078ec0ff */
[----:B------:R-:W-:Y:S01]  /*00c0*/  IMAD R7, R7, 0x7, R0 ;  /* 0x0000000707077824 */ /* 0x000fe200078e0200 */
[----:B------:R-:W0:Y:S01]  /*00d0*/  LDCU.64 UR6, c[0x0][0x358] ;  /* 0x00006b00ff0677ac */ /* 0x000e220008000a00 */
[----:B------:R-:W-:-:S08]  /*00e0*/  UMOV UR4, URZ ;  /* 0x000000ff00047c82 */ /* 0x000fd00008000000 */
.L_x_9:
[----:B-1----:R-:W1:Y:S01]  /*00f0*/  LDC R9, c[0x0][0x398] ;  /* 0x0000e600ff097b82 */ /* 0x002e620000000800 */
[----:B------:R-:W-:Y:S01]  /*0100*/  HFMA2 R8, -RZ, RZ, 0, 0 ;  /* 0x00000000ff087431 */ /* 0x000fe200000001ff */
[----:B------:R-:W-:Y:S01]  /*0110*/  MOV R18, RZ ;  /* 0x000000ff00127202 */ /* 0x000fe20000000f00 */
[----:B-1----:R-:W-:Y:S01]  /*0120*/  IMAD R11, R9, UR4, RZ ;  /* 0x00000004090b7c24 */ /* 0x002fe2000f8e02ff */
[----:B------:R-:W-:-:S06]  /*0130*/  UIADD3 UR4, UPT, UPT, UR4, 0x1, URZ ;  /* 0x0000000104047890 */ /* 0x000fcc000fffe0ff */
[----:B------:R-:W-:Y:S01]  /*0140*/  ISETP.NE.AND P1, PT, R9, UR4, PT ;  /* 0x0000000409007c0c */ /* 0x000fe2000bf25270 */
[----:B------:R-:W-:-:S12]  /*0150*/  @!P0 BRA `(.L_x_5) ;  /* 0x0000000000f08947 */ /* 0x000fd80003800000 */
[----:B------:R-:W1:Y:S01]  /*0160*/  LDC R13, c[0x0][0x398] ;  /* 0x0000e600ff0d7b82 */ /* 0x000e620000000800 */
[----:B------:R-:W-:Y:S01]  /*0170*/  IMAD.MOV R29, RZ, RZ, -R2 ;  /* 0x000000ffff1d7224 */ /* 0x000fe200078e0a02 */
[----:B------:R-:W-:Y:S01]  /*0180*/  MOV R18, RZ ;  /* 0x000000ff00127202 */ /* 0x000fe20000000f00 */
[----:B------:R-:W-:Y:S01]  /*0190*/  IMAD.MOV.U32 R25, RZ, RZ, R6 ;  /* 0x000000ffff197224 */ /* 0x000fe200078e0006 */
[----:B------:R-:W-:Y:S02]  /*01a0*/  MOV R22, R11 ;  /* 0x0000000b00167202 */ /* 0x000fe40000000f00 */
[----:B------:R-:W-:Y:S02]  /*01b0*/  MOV R23, R0 ;  /* 0x0000000000177202 */ /* 0x000fe40000000f00 */
[----:B------:R-:W-:Y:S02]  /*01c0*/  MOV R24, R7 ;  /* 0x0000000700187202 */ /* 0x000fe40000000f00 */
[----:B------:R-:W-:-:S02]  /*01d0*/  MOV R26, R5 ;  /* 0x00000005001a7202 */ /* 0x000fc40000000f00 */
[----:B------:R-:W-:Y:S02]  /*01e0*/  MOV R27, R4 ;  /* 0x00000004001b7202 */ /* 0x000fe40000000f00 */
[----:B------:R-:W-:Y:S02]  /*01f0*/  MOV R10, R3 ;  /* 0x00000003000a7202 */ /* 0x000fe40000000f00 */
[----:B-1----:R-:W-:Y:S01]  /*0200*/  IADD3 R28, PT, PT, R0, R13, RZ ;  /* 0x0000000d001c7210 */ /* 0x002fe20007ffe0ff */
[----:B------:R-:W-:-:S07]  /*0210*/  IMAD R8, R13, 0x2, R0 ;  /* 0x000000020d087824 */ /* 0x000fce00078e0200 */
.L_x_6:
[----:B------:R-:W1:Y:S08]  /*0220*/  LDC.64 R14, c[0x0][0x388] ;  /* 0x0000e200ff0e7b82 */ /* 0x000e700000000a00 */
[----:B------:R-:W2:Y:S01]  /*0230*/  LDC.64 R12, c[0x0][0x380] ;  /* 0x0000e000ff0c7b82 */ /* 0x000ea20000000a00 */
[----:B-1----:R-:W-:-:S06]  /*0240*/  IMAD.WIDE.U32 R16, R23, 0x4, R14 ;  /* 0x0000000417107825 */ /* 0x002fcc00078e000e */
[----:B0-----:R-:W3:Y:S01]  /*0250*/  LDG.E R16, desc[UR6][R16.64] ;  /* 0x0000000610107981 */ /* 0x001ee2000c1e1900 */
[----:B--2---:R-:W-:-:S05]  /*0260*/  IMAD.WIDE.U32 R12, R22, 0x4, R12 ;  /* 0x00000004160c7825 */ /* 0x004fca00078e000c */
[----:B------:R-:W3:Y:S04]  /*0270*/  LDG.E R19, desc[UR6][R12.64] ;  /* 0x000000060c137981 */ /* 0x000ee8000c1e1900 */
[----:B------:R-:W2:Y:S04]  /*0280*/  LDG.E R21, desc[UR6][R12.64+0x4] ;  /* 0x000004060c157981 */ /* 0x000ea8000c1e1900 */
[----:B------:R-:W4:Y:S01]  /*0290*/  LDG.E R17, desc[UR6][R12.64+0x8] ;  /* 0x000008060c117981 */ /* 0x000f22000c1e1900 */
[----:B---3--:R-:W-:Y:S02]  /*02a0*/  IMAD R20, R19, R16, R18 ;  /* 0x0000001013147224 */ /* 0x008fe400078e0212 */
[----:B------:R-:W-:-:S06]  /*02b0*/  IMAD.WIDE.U32 R18, R28, 0x4, R14 ;  /* 0x000000041c127825 */ /* 0x000fcc00078e000e */
[----:B------:R-:W2:Y:S02]  /*02c0*/  LDG.E R18, desc[UR6][R18.64] ;  /* 0x0000000612127981 */ /* 0x000ea4000c1e1900 */
[----:B--2---:R-:W-:Y:S02]  /*02d0*/  IMAD R18, R21, R18, R20 ;  /* 0x0000001215127224 */ /* 0x004fe400078e0214 */
[----:B------:R-:W-:-:S06]  /*02e0*/  IMAD.WIDE.U32 R20, R8, 0x4, R14 ;  /* 0x0000000408147825 */ /* 0x000fcc00078e000e */
[----:B------:R-:W4:Y:S02]  /*02f0*/  LDG.E R20, desc[UR6][R20.64] ;  /* 0x0000000614147981 */ /* 0x000f24000c1e1900 */
[----:B----4-:R-:W-:Y:S02]  /*0300*/  IMAD R18, R17, R20, R18 ;  /* 0x0000001411127224 */ /* 0x010fe400078e0212 */
[----:B------:R-:W-:-:S06]  /*0310*/  IMAD.WIDE.U32 R16, R10, 0x4, R14 ;  /* 0x000000040a107825 */ /* 0x000fcc00078e000e */
[----:B------:R-:W2:Y:S04]  /*0320*/  LDG.E R16, desc[UR6][R16.64] ;  /* 0x0000000610107981 */ /* 0x000ea8000c1e1900 */
[----:B------:R-:W2:Y:S02]  /*0330*/  LDG.E R17, desc[UR6][R12.64+0xc] ;  /* 0x00000c060c117981 */ /* 0x000ea4000c1e1900 */
[----:B--2---:R-:W-:Y:S02]  /*0340*/  IMAD R16, R17, R16, R18 ;  /* 0x0000001011107224 */ /* 0x004fe400078e0212 */
[--C-:B------:R-:W-:Y:S01]  /*0350*/  IMAD.WIDE.U32 R18, R27, 0x4, R14.reuse ;  /* 0x000000041b127825 */ /* 0x100fe200078e000e */
[----:B------:R-:W2:Y:S05]  /*0360*/  LDG.E R17, desc[UR6][R12.64+0x10] ;  /* 0x000010060c117981 */ /* 0x000eaa000c1e1900 */
[----:B------:R-:W2:Y:S01]  /*0370*/  LDG.E R18, desc[UR6][R18.64] ;  /* 0x0000000612127981 */ /* 0x000ea2000c1e1900 */
[----:B------:R-:W-:-:S06]  /*0380*/  IMAD.WIDE.U32 R20, R26, 0x4, R14 ;  /* 0x000000041a147825 */ /* 0x000fcc00078e000e */
[----:B------:R-:W3:Y:S04]  /*0390*/  LDG.E R20, desc[UR6][R20.64] ;  /* 0x0000000614147981 */ /* 0x000ee8000c1e1900 */
[----:B------:R-:W4:Y:S01]  /*03a0*/  LDG.E R19, desc[UR6][R12.64+0x18] ;  /* 0x000018060c137981 */ /* 0x000f22000c1e1900 */
[----:B--2---:R-:W-:-:S03]  /*03b0*/  IMAD R18, R17, R18, R16 ;  /* 0x0000001211127224 */ /* 0x004fc600078e0210 */
[----:B------:R-:W3:Y:S01]  /*03c0*/  LDG.E R17, desc[UR6][R12.64+0x14] ;  /* 0x000014060c117981 */ /* 0x000ee2000c1e1900 */
[----:B------:R-:W-:Y:S01]  /*03d0*/  IADD3 R29, PT, PT, R29, 0x8, RZ ;  /* 0x000000081d1d7810 */ /* 0x000fe20007ffe0ff */
[----:B---3--:R-:W-:Y:S02]  /*03e0*/  IMAD R18, R17, R20, R18 ;  /* 0x0000001411127224 */ /* 0x008fe400078e0212 */
[--C-:B------:R-:W-:Y:S01]  /*03f0*/  IMAD.WIDE.U32 R16, R25, 0x4, R14.reuse ;  /* 0x0000000419107825 */ /* 0x100fe200078e000e */
[----:B------:R-:W2:Y:S03]  /*0400*/  LDG.E R20, desc[UR6][R12.64+0x1c] ;  /* 0x00001c060c147981 */ /* 0x000ea6000c1e1900 */
[----:B------:R-:W-:Y:S02]  /*0410*/  IMAD.WIDE.U32 R14, R24, 0x4, R14 ;  /* 0x00000004180e7825 */ /* 0x000fe400078e000e */
[----:B------:R-:W4:Y:S04]  /*0420*/  LDG.E R16, desc[UR6][R16.64] ;  /* 0x0000000610107981 */ /* 0x000f28000c1e1900 */
[----:B------:R-:W2:Y:S01]  /*0430*/  LDG.E R14, desc[UR6][R14.64] ;  /* 0x000000060e0e7981 */ /* 0x000ea2000c1e1900 */
[----:B------:R-:W-:Y:S01]  /*0440*/  ISETP.NE.AND P2, PT, R29, RZ, PT ;  /* 0x000000ff1d00720c */ /* 0x000fe20003f45270 */
[C---:B------:R-:W-:Y:S01]  /*0450*/  IMAD R27, R9.reuse, 0x8, R27 ;  /* 0x00000008091b7824 */ /* 0x040fe200078e021b */
[C---:B------:R-:W-:Y:S01]  /*0460*/  LEA R28, R9.reuse, R28, 0x3 ;  /* 0x0000001c091c7211 */ /* 0x040fe200078e18ff */
[----:B------:R-:W-:Y:S01]  /*0470*/  VIADD R22, R22, 0x8 ;  /* 0x0000000816167836 */ /* 0x000fe20000000000 */
[----:B------:R-:W-:-:S02]  /*0480*/  LEA R8, R9, R8, 0x3 ;  /* 0x0000000809087211 */ /* 0x000fc400078e18ff */
[C---:B------:R-:W-:Y:S02]  /*0490*/  LEA R10, R9.reuse, R10, 0x3 ;  /* 0x0000000a090a7211 */ /* 0x040fe400078e18ff */
[C---:B------:R-:W-:Y:S02]  /*04a0*/  LEA R26, R9.reuse, R26, 0x3 ;  /* 0x0000001a091a7211 */ /* 0x040fe400078e18ff */
[C---:B------:R-:W-:Y:S02]  /*04b0*/  LEA R25, R9.reuse, R25, 0x3 ;  /* 0x0000001909197211 */ /* 0x040fe400078e18ff */
[C---:B------:R-:W-:Y:S02]  /*04c0*/  LEA R24, R9.reuse, R24, 0x3 ;  /* 0x0000001809187211 */ /* 0x040fe400078e18ff */
[----:B------:R-:W-:Y:S01]  /*04d0*/  LEA R23, R9, R23, 0x3 ;  /* 0x0000001709177211 */ /* 0x000fe200078e18ff */
[----:B----4-:R-:W-:-:S04]  /*04e0*/  IMAD R19, R19, R16, R18 ;  /* 0x0000001013137224 */ /* 0x010fc800078e0212 */
[----:B--2---:R-:W-:Y:S01]  /*04f0*/  IMAD R18, R20, R14, R19 ;  /* 0x0000000e14127224 */ /* 0x004fe200078e0213 */
[----:B------:R-:W-:Y:S06]  /*0500*/  @P2 BRA `(.L_x_6) ;  /* 0xfffffffc00442947 */ /* 0x000fec000383ffff */
[----:B------:R-:W-:-:S07]  /*0510*/  MOV R8, R2 ;  /* 0x0000000200087202 */ /* 0x000fce0000000f00 */
.L_x_5:
[----:B------:R-:W1:Y:S02]  /*0520*/  LDC R10, c[0x0][0x398] ;  /* 0x0000e600ff0a7b82 */ /* 0x000e640000000800 */
[----:B-1----:R-:W-:-:S04]  /*0530*/  LOP3.LUT R12, R10, 0x7, RZ, 0xc0, !PT ;  /* 0x000000070a0c7812 */ /* 0x002fc800078ec0ff */
[----:B------:R-:W-:-:S13]  /*0540*/  ISETP.NE.AND P2, PT, R12, RZ, PT ;  /* 0x000000ff0c00720c */ /* 0x000fda0003f45270 */
[----:B------:R-:W-:Y:S05]  /*0550*/  @!P2 BRA `(.L_x_7) ;  /* 0x00000004000ca947 */ /* 0x000fea0003800000 */
[----:B------:R-:W-:Y:S02]  /*0560*/  IADD3 R12, PT, PT, R12, -0x1, RZ ;  /* 0xffffffff0c0c7810 */ /* 0x000fe40007ffe0ff */
[----:B------:R-:W-:Y:S02]  /*0570*/  LOP3.LUT R10, R10, 0x3, RZ, 0xc0, !PT ;  /* 0x000000030a0a7812 */ /* 0x000fe400078ec0ff */
[----:B------:R-:W-:Y:S02]  /*0580*/  ISETP.GE.U32.AND P3, PT, R12, 0x3, PT ;  /* 0x000000030c00780c */ /* 0x000fe40003f66070 */
[----:B------:R-:W-:-:S11]  /*0590*/  ISETP.NE.AND P2, PT, R10, RZ, PT ;  /* 0x000000ff0a00720c */ /* 0x000fd60003f45270 */
[----:B------:R-:W-:Y:S05]  /*05a0*/  @!P3 BRA `(.L_x_8) ;  /* 0x000000000078b947 */ /* 0x000fea0003800000 */
[----:B------:R-:W1:Y:S01]  /*05b0*/  LDC.64 R16, c[0x0][0x380] ;  /* 0x0000e000ff107b82 */ /* 0x000e620000000a00 */
[-C--:B------:R-:W-:Y:S01]  /*05c0*/  IMAD R20, R8, R9.reuse, R0 ;  /* 0x0000000908147224 */ /* 0x080fe200078e0200 */
[CC--:B------:R-:W-:Y:S02]  /*05d0*/  IADD3 R25, PT, PT, R11.reuse, R8.reuse, RZ ;  /* 0x000000080b197210 */ /* 0x0c0fe40007ffe0ff */
[----:B------:R-:W-:Y:S02]  /*05e0*/  IADD3 R19, P3, PT, R11, R8, RZ ;  /* 0x000000080b137210 */ /* 0x000fe40007f7e0ff */
[----:B------:R-:W-:Y:S02]  /*05f0*/  IADD3 R22, PT, PT, R20, R9, RZ ;  /* 0x0000000914167210 */ /* 0x000fe40007ffe0ff */
[----:B------:R-:W2:Y:S08]  /*0600*/  LDC.64 R12, c[0x0][0x388] ;  /* 0x0000e200ff0c7b82 */ /* 0x000eb00000000a00 */
[----:B------:R-:W3:Y:S01]  /*0610*/  LDC.64 R14, c[0x0][0x380] ;  /* 0x0000e000ff0e7b82 */ /* 0x000ee20000000a00 */
[----:B------:R-:W-:-:S02]  /*0620*/  IMAD.X R26, RZ, RZ, RZ, P3 ;  /* 0x000000ffff1a7224 */ /* 0x000fc400018e06ff */
[----:B-1----:R-:W-:-:S06]  /*0630*/  IMAD.WIDE.U32 R24, R25, 0x4, R16 ;  /* 0x0000000419187825 */ /* 0x002fcc00078e0010 */
[----:B0-----:R-:W4:Y:S01]  /*0640*/  LDG.E R25, desc[UR6][R24.64] ;  /* 0x0000000618197981 */ /* 0x001f22000c1e1900 */
[----:B--2---:R-:W-:-:S04]  /*0650*/  IMAD.WIDE.U32 R20, R20, 0x4, R12 ;  /* 0x0000000414147825 */ /* 0x004fc800078e000c */
[C---:B------:R-:W-:Y:S01]  /*0660*/  IMAD.WIDE.U32 R16, R22.reuse, 0x4, R12 ;  /* 0x0000000416107825 */ /* 0x040fe200078e000c */
[-C--:B------:R-:W-:Y:S01]  /*0670*/  IADD3 R22, PT, PT, R22, R9.reuse, RZ ;  /* 0x0000000916167210 */ /* 0x080fe20007ffe0ff */
[----:B------:R-:W4:Y:S01]  /*0680*/  LDG.E R20, desc[UR6][R20.64] ;  /* 0x0000000614147981 */ /* 0x000f22000c1e1900 */
[C---:B---3--:R-:W-:Y:S02]  /*0690*/  LEA R14, P3, R19.reuse, R14, 0x2 ;  /* 0x0000000e130e7211 */ /* 0x048fe400078610ff */
[C---:B------:R-:W-:Y:S01]  /*06a0*/  IADD3 R27, PT, PT, R22.reuse, R9, RZ ;  /* 0x00000009161b7210 */ /* 0x040fe20007ffe0ff */
[----:B------:R-:W2:Y:S01]  /*06b0*/  LDG.E R16, desc[UR6][R16.64] ;  /* 0x0000000610107981 */ /* 0x000ea2000c1e1900 */
[----:B------:R-:W-:Y:S01]  /*06c0*/  LEA.HI.X R15, R19, R15, R26, 0x2, P3 ;  /* 0x0000000f130f7211 */ /* 0x000fe200018f141a */
[----:B------:R-:W-:-:S04]  /*06d0*/  IMAD.WIDE.U32 R22, R22, 0x4, R12 ;  /* 0x0000000416167825 */ /* 0x000fc800078e000c */
[----:B------:R-:W2:Y:S01]  /*06e0*/  LDG.E R19, desc[UR6][R14.64+0x4] ;  /* 0x000004060e137981 */ /* 0x000ea2000c1e1900 */
[----:B------:R-:W-:-:S03]  /*06f0*/  IMAD.WIDE.U32 R12, R27, 0x4, R12 ;  /* 0x000000041b0c7825 */ /* 0x000fc600078e000c */
[----:B------:R-:W3:Y:S04]  /*0700*/  LDG.E R22, desc[UR6][R22.64] ;  /* 0x0000000616167981 */ /* 0x000ee8000c1e1900 */
[----:B------:R-:W3:Y:S04]  /*0710*/  LDG.E R24, desc[UR6][R14.64+0x8] ;  /* 0x000008060e187981 */ /* 0x000ee8000c1e1900 */
[----:B------:R-:W5:Y:S04]  /*0720*/  LDG.E R12, desc[UR6][R12.64] ;  /* 0x000000060c0c7981 */ /* 0x000f68000c1e1900 */
[----:B------:R-:W5:Y:S01]  /*0730*/  LDG.E R26, desc[UR6][R14.64+0xc] ;  /* 0x00000c060e1a7981 */ /* 0x000f62000c1e1900 */
[----:B------:R-:W-:Y:S01]  /*0740*/  IADD3 R8, PT, PT, R8, 0x4, RZ ;  /* 0x0000000408087810 */ /* 0x000fe20007ffe0ff */
[----:B----4-:R-:W-:-:S04]  /*0750*/  IMAD R25, R25, R20, R18 ;  /* 0x0000001419197224 */ /* 0x010fc800078e0212 */
[----:B--2---:R-:W-:-:S04]  /*0760*/  IMAD R19, R19, R16, R25 ;  /* 0x0000001013137224 */ /* 0x004fc800078e0219 */
[----:B---3--:R-:W-:-:S04]  /*0770*/  IMAD R19, R24, R22, R19 ;  /* 0x0000001618137224 */ /* 0x008fc800078e0213 */
[----:B-----5:R-:W-:-:S07]  /*0780*/  IMAD R18, R26, R12, R19 ;  /* 0x0000000c1a127224 */ /* 0x020fce00078e0213 */
.L_x_8:
[----:B------:R-:W-:Y:S05]  /*0790*/  @!P2 BRA `(.L_x_7) ;  /* 0x00000000007ca947 */ /* 0x000fea0003800000 */
[----:B------:R-:W-:Y:S01]  /*07a0*/  ISETP.NE.AND P3, PT, R10, 0x1, PT ;  /* 0x000000010a00780c */ /* 0x000fe20003f65270 */
[----:B------:R-:W1:Y:S01]  /*07b0*/  LDC.64 R22, c[0x0][0x380] ;  /* 0x0000e000ff167b82 */ /* 0x000e620000000a00 */
[----:B------:R-:W-:-:S07]  /*07c0*/  LOP3.LUT P2, RZ, R9, 0x1, RZ, 0xc0, !PT ;  /* 0x0000000109ff7812 */ /* 0x000fce000784c0ff */
[----:B------:R-:W2:Y:S04]  /*07d0*/  LDC.64 R20, c[0x0][0x388] ;  /* 0x0000e200ff147b82 */ /* 0x000ea80000000a00 */
[CC--:B------:R-:W-:Y:S01]  /*07e0*/  @P3 IADD3 R24, P4, PT, R11.reuse, R8.reuse, RZ ;  /* 0x000000080b183210 */ /* 0x0c0fe20007f9e0ff */
[C---:B------:R-:W-:Y:S01]  /*07f0*/  @P3 IMAD R10, R8.reuse, R9, R0 ;  /* 0x00000009080a3224 */ /* 0x040fe200078e0200 */
[----:B------:R-:W-:Y:S02]  /*0800*/  @P3 IADD3 R19, PT, PT, R11, R8, RZ ;  /* 0x000000080b133210 */ /* 0x000fe40007ffe0ff */
[----:B------:R-:W3:Y:S01]  /*0810*/  @P3 LDC.64 R12, c[0x0][0x380] ;  /* 0x0000e000ff0c3b82 */ /* 0x000ee20000000a00 */
[----:B------:R-:W-:Y:S01]  /*0820*/  @P3 IMAD.X R25, RZ, RZ, RZ, P4 ;  /* 0x000000ffff193224 */ /* 0x000fe200020e06ff */
[----:B------:R-:W-:-:S02]  /*0830*/  @P3 IADD3 R8, PT, PT, R8, 0x2, RZ ;  /* 0x0000000208083810 */ /* 0x000fc40007ffe0ff */
[----:B------:R-:W-:-:S04]  /*0840*/  @P3 IADD3 R27, PT, PT, R10, R9, RZ ;  /* 0x000000090a1b3210 */ /* 0x000fc80007ffe0ff */
[----:B------:R-:W4:Y:S01]  /*0850*/  LDC.64 R14, c[0x0][0x380] ;  /* 0x0000e000ff0e7b82 */ /* 0x000f220000000a00 */
[----:B-1----:R-:W-:-:S07]  /*0860*/  @P3 IMAD.WIDE.U32 R22, R19, 0x4, R22 ;  /* 0x0000000413163825 */ /* 0x002fce00078e0016 */
[----:B------:R-:W1:Y:S01]  /*0870*/  LDC.64 R16, c[0x0][0x388] ;  /* 0x0000e200ff107b82 */ /* 0x000e620000000a00 */
[----:B---3--:R-:W-:Y:S01]  /*0880*/  @P3 LEA R12, P4, R24, R12, 0x2 ;  /* 0x0000000c180c3211 */ /* 0x008fe200078810ff */
[----:B------:R-:W-:Y:S01]  /*0890*/  @P2 IMAD R9, R8, R9, R0 ;  /* 0x0000000908092224 */ /* 0x000fe200078e0200 */
[----:B------:R-:W-:Y:S01]  /*08a0*/  @P2 IADD3 R19, PT, PT, R11, R8, RZ ;  /* 0x000000080b132210 */ /* 0x000fe20007ffe0ff */
[----:B0-----:R-:W3:Y:S01]  /*08b0*/  @P3 LDG.E R23, desc[UR6][R22.64] ;  /* 0x0000000616173981 */ /* 0x001ee2000c1e1900 */
[----:B------:R-:W-:Y:S01]  /*08c0*/  @P3 LEA.HI.X R13, R24, R13, R25, 0x2, P4 ;  /* 0x0000000d180d3211 */ /* 0x000fe200020f1419 */
[----:B--2---:R-:W-:-:S04]  /*08d0*/  @P3 IMAD.WIDE.U32 R24, R10, 0x4, R20 ;  /* 0x000000040a183825 */ /* 0x004fc800078e0014 */
[----:B------:R-:W-:Y:S01]  /*08e0*/  @P3 IMAD.WIDE.U32 R20, R27, 0x4, R20 ;  /* 0x000000041b143825 */ /* 0x000fe200078e0014 */
[----:B------:R-:W2:Y:S04]  /*08f0*/  @P3 LDG.E R12, desc[UR6][R12.64+0x4] ;  /* 0x000004060c0c3981 */ /* 0x000ea8000c1e1900 */
[----:B------:R-:W3:Y:S01]  /*0900*/  @P3 LDG.E R24, desc[UR6][R24.64] ;  /* 0x0000000618183981 */ /* 0x000ee2000c1e1900 */
[----:B----4-:R-:W-:-:S03]  /*0910*/  @P2 IMAD.WIDE.U32 R14, R19, 0x4, R14 ;  /* 0x00000004130e2825 */ /* 0x010fc600078e000e */
[----:B------:R-:W2:Y:S01]  /*0920*/  @P3 LDG.E R20, desc[UR6][R20.64] ;  /* 0x0000000614143981 */ /* 0x000ea2000c1e1900 */
[----:B-1----:R-:W-:-:S03]  /*0930*/  @P2 IMAD.WIDE.U32 R16, R9, 0x4, R16 ;  /* 0x0000000409102825 */ /* 0x002fc600078e0010 */
[----:B------:R-:W4:Y:S04]  /*0940*/  @P2 LDG.E R15, desc[UR6][R14.64] ;  /* 0x000000060e0f2981 */ /* 0x000f28000c1e1900 */
[----:B------:R-:W4:Y:S01]  /*0950*/  @P2 LDG.E R16, desc[UR6][R16.64] ;  /* 0x0000000610102981 */ /* 0x000f22000c1e1900 */
[----:B---3--:R-:W-:-:S04]  /*0960*/  @P3 IMAD R23, R23, R24, R18 ;  /* 0x0000001817173224 */ /* 0x008fc800078e0212 */
[----:B--2---:R-:W-:-:S04]  /*0970*/  @P3 IMAD R18, R12, R20, R23 ;  /* 0x000000140c123224 */ /* 0x004fc800078e0217 */
[----:B----4-:R-:W-:-:S07]  /*0980*/  @P2 IMAD R18, R15, R16, R18 ;  /* 0x000000100f122224 */ /* 0x010fce00078e0212 */
.L_x_7:
[----:B------:R-:W1:Y:S01]  /*0990*/  LDC.64 R8, c[0x0][0x390] ;  /* 0x0000e400ff087b82 */ /* 0x000e620000000a00 */
[----:B------:R-:W-:-:S05]  /*09a0*/  IADD3 R11, PT, PT, R11, R0, RZ ;  /* 0x000000000b0b7210 */ /* 0x000fca0007ffe0ff */
[----:B-1----:R-:W-:-:S05]  /*09b0*/  IMAD.WIDE R8, R11, 0x4, R8 ;  /* 0x000000040b087825 */ /* 0x002fca00078e0208 */
[----:B0-----:R1:W-:Y:S01]  /*09c0*/  STG.E desc[UR6][R8.64], R18 ;  /* 0x0000001208007986 */ /* 0x0013e2000c101906 */
[----:B------:R-:W-:Y:S05]  /*09d0*/  @P1 BRA `(.L_x_9) ;  /* 0xfffffff400c41947 */ /* 0x000fea000383ffff */
[----:B------:R-:W-:Y:S05]  /*09e0*/  EXIT ;  /* 0x000000000000794d */ /* 0x000fea0003800000 */
.L_x_10:
        /* <DEDUP_REMOVED lines=9> */
.L_x_18:


//--------------------- .text._Z12matrixMulRowPiS_S_i --------------------------
	.section	.text._Z12matrixMulRowPiS_S_i,"ax",@progbits
	.align	128
        .global         _Z12matrixMulRowPiS_S_i
        .type           _Z12matrixMulRowPiS_S_i,@function
        .size           _Z12matrixMulRowPiS_S_i,(.L_x_19 - _Z12matrixMulRowPiS_S_i)
        .other          _Z12matrixMulRowPiS_S_i,@"STO_CUDA_ENTRY STV_DEFAULT"
_Z12matrixMulRowPiS_S_i:
.text._Z12matrixMulRowPiS_S_i:
[----:B------:R-:W-:Y:S01]  /*0000*/  LDC R1, c[0x0][0x37c] ;  /* 0x0000df00ff017b82 */ /* 0x000fe20000000800 */
[----:B------:R-:W0:Y:S01]  /*0010*/  S2R R0, SR_TID.X ;  /* 0x0000000000007919 */ /* 0x000e220000002100 */
[----:B------:R-:W0:Y:S02]  /*0020*/  LDCU UR10, c[0x0][0x398] ;  /* 0x00007300ff0a77ac */ /* 0x000e240008000800 */
[----:B0-----:R-:W-:-:S13]  /*0030*/  ISETP.GE.AND P0, PT, R0, UR10, PT ;  /* 0x0000000a00007c0c */ /* 0x001fda000bf06270 */
[----:B------:R-:W-:Y:S05]  /*0040*/  @P0 EXIT ;  /* 0x000000000000094d */ /* 0x000fea0003800000 */
[----:B------:R-:W-:Y:S01]  /*0050*/  HFMA2 R3, -RZ, RZ, 0, 0 ;  /* 0x00000000ff037431 */ /* 0x000fe200000001ff */
[----:B------:R-:W-:Y:S02]  /*0060*/  ULOP3.LUT UR7, UR10, 0xfffffff8, URZ, 0xc0, !UPT ;  /* 0xfffffff80a077892 */ /* 0x000fe4000f8ec0ff */
[----:B------:R-:W-:Y:S01]  /*0070*/  IMAD R0, R0, UR10, RZ ;  /* 0x0000000a00007c24 */ /* 0x000fe2000f8e02ff */
[----:B------:R-:W-:Y:S01]  /*0080*/  UIADD3 UR4, UPT, UPT, UR10, -0x1, URZ ;  /* 0xffffffff0a047890 */ /* 0x000fe2000fffe0ff */
[----:B------:R-:W0:Y:S01]  /*0090*/  LDCU.64 UR8, c[0x0][0x358] ;  /* 0x00006b00ff0877ac */ /* 0x000e220008000a00 */
[----:B------:R-:W-:Y:S02]  /*00a0*/  ULOP3.LUT UR6, UR10, 0x7, URZ, 0xc0, !UPT ;  /* 0x000000070a067892 */ /* 0x000fe4000f8ec0ff */
[----:B------:R-:W-:Y:S02]  /*00b0*/  UIADD3 UR5, UPT, UPT, -UR7, URZ, URZ ;  /* 0x000000ff07057290 */ /* 0x000fe4000fffe1ff */
[----:B------:R-:W-:-:S11]  /*00c0*/  UISETP.GE.U32.AND UP0, UPT, UR4, 0x7, UPT ;  /* 0x000000070400788c */ /* 0x000fd6000bf06070 */
.L_x_15:
[----:B-1----:R-:W-:Y:S02]  /*00d0*/  MOV R5, RZ ;  /* 0x000000ff00057202 */ /* 0x002fe40000000f00 */
[----:B------:R-:W-:Y:S01]  /*00e0*/  MOV R8, RZ ;  /* 0x000000ff00087202 */ /* 0x000fe20000000f00 */
[----:B------:R-:W-:Y:S06]  /*00f0*/  BRA.U !UP0, `(.L_x_11) ;  /* 0x0000000108f07547 */ /* 0x000fec000b800000 */
[----:B------:R-:W1:Y:S01]  /*0100*/  LDC R4, c[0x0][0x398] ;  /* 0x0000e600ff047b82 */ /* 0x000e620000000800 */
[----:B------:R-:W-:Y:S01]  /*0110*/  MOV R8, RZ ;  /* 0x000000ff00087202 */ /* 0x000fe20000000f00 */
[----:B------:R-:W-:Y:S01]  /*0120*/  UMOV UR4, UR5 ;  /* 0x0000000500047c82 */ /* 0x000fe20008000000 */
[----:B------:R-:W-:Y:S02]  /*0130*/  MOV R6, R0 ;  /* 0x0000000000067202 */ /* 0x000fe40000000f00 */
[-C--:B------:R-:W-:Y:S02]  /*0140*/  MOV R5, R3.reuse ;  /* 0x0000000300057202 */ /* 0x080fe40000000f00 */
[----:B-1----:R-:W-:Y:S01]  /*0150*/  IADD3 R7, PT, PT, R3, R4, RZ ;  /* 0x0000000403077210 */ /* 0x002fe20007ffe0ff */
[C-C-:B------:R-:W-:Y:S01]  /*0160*/  IMAD R9, R4.reuse, 0x3, R3.reuse ;  /* 0x0000000304097824 */ /* 0x140fe200078e0203 */
[CC--:B------:R-:W-:Y:S01]  /*0170*/  LEA R2, R4.reuse, R3.reuse, 0x1 ;  /* 0x0000000304027211 */ /* 0x0c0fe200078e08ff */
[C-C-:B------:R-:W-:Y:S01]  /*0180*/  IMAD R13, R4.reuse, 0x5, R3.reuse ;  /* 0x00000005040d7824 */ /* 0x140fe200078e0203 */
[C---:B------:R-:W-:Y:S01]  /*0190*/  LEA R11, R4.reuse, R3, 0x2 ;  /* 0x00000003040b7211 */ /* 0x040fe200078e10ff */
[----:B------:R-:W-:-:S02]  /*01a0*/  IMAD R27, R4, 0x6, R3 ;  /* 0x00000006041b7824 */ /* 0x000fc400078e0203 */
[----:B------:R-:W-:-:S07]  /*01b0*/  IMAD R29, R4, 0x7, R3 ;  /* 0x00000007041d7824 */ /* 0x000fce00078e0203 */
.L_x_12:
[----:B------:R-:W1:Y:S08]  /*01c0*/  LDC.64 R16, c[0x0][0x388] ;  /* 0x0000e200ff107b82 */ /* 0x000e700000000a00 */
[----:B------:R-:W2:Y:S01]  /*01d0*/  LDC.64 R14, c[0x0][0x380] ;  /* 0x0000e000ff0e7b82 */ /* 0x000ea20000000a00 */
[----:B-1----:R-:W-:-:S04]  /*01e0*/  IMAD.WIDE.U32 R20, R5, 0x4, R16 ;  /* 0x0000000405147825 */ /* 0x002fc800078e0010 */
[----:B------:R-:W-:Y:S01]  /*01f0*/  IMAD.WIDE.U32 R18, R7, 0x4, R16 ;  /* 0x0000000407127825 */ /* 0x000fe200078e0010 */
[----:B0-----:R0:W3:Y:S03]  /*0200*/  LDG.E R22, desc[UR8][R20.64] ;  /* 0x0000000814167981 */ /* 0x0010e6000c1e1900 */
[----:B--2---:R-:W-:Y:S02]  /*0210*/  IMAD.WIDE.U32 R14, R6, 0x4, R14 ;  /* 0x00000004060e7825 */ /* 0x004fe400078e000e */
[----:B------:R-:W2:Y:S04]  /*0220*/  LDG.E R18, desc[UR8][R18.64] ;  /* 0x0000000812127981 */ /* 0x000ea8000c1e1900 */
[----:B------:R-:W3:Y:S01]  /*0230*/  LDG.E R23, desc[UR8][R14.64] ;  /* 0x000000080e177981 */ /* 0x000ee2000c1e1900 */
[----:B0-----:R-:W-:-:S03]  /*0240*/  IMAD.WIDE.U32 R20, R2, 0x4, R16 ;  /* 0x0000000402147825 */ /* 0x001fc600078e0010 */
[----:B------:R-:W2:Y:S04]  /*0250*/  LDG.E R26, desc[UR8][R14.64+0x4] ;  /* 0x000004080e1a7981 */ /* 0x000ea8000c1e1900 */
[----:B------:R0:W4:Y:S04]  /*0260*/  LDG.E R10, desc[UR8][R20.64] ;  /* 0x00000008140a7981 */ /* 0x000128000c1e1900 */
[----:B------:R-:W4:Y:S01]  /*0270*/  LDG.E R12, desc[UR8][R14.64+0x8] ;  /* 0x000008080e0c7981 */ /* 0x000f22000c1e1900 */
[----:B------:R-:W-:-:S03]  /*0280*/  IMAD.WIDE.U32 R24, R11, 0x4, R16 ;  /* 0x000000040b187825 */ /* 0x000fc600078e0010 */
[----:B------:R-:W5:Y:S01]  /*0290*/  LDG.E R28, desc[UR8][R14.64+0x1c] ;  /* 0x00001c080e1c7981 */ /* 0x000f62000c1e1900 */
[----:B0-----:R-:W-:-:S03]  /*02a0*/  IMAD.WIDE.U32 R20, R27, 0x4, R16 ;  /* 0x000000041b147825 */ /* 0x001fc600078e0010 */
[----:B------:R0:W5:Y:S04]  /*02b0*/  LDG.E R24, desc[UR8][R24.64] ;  /* 0x0000000818187981 */ /* 0x000168000c1e1900 */
[----:B------:R-:W5:Y:S01]  /*02c0*/  LDG.E R20, desc[UR8][R20.64] ;  /* 0x0000000814147981 */ /* 0x000f62000c1e1900 */
[----:B---3--:R-:W-:Y:S02]  /*02d0*/  IMAD R8, R23, R22, R8 ;  /* 0x0000001617087224 */ /* 0x008fe400078e0208 */
[----:B------:R-:W-:-:S04]  /*02e0*/  IMAD.WIDE.U32 R22, R9, 0x4, R16 ;  /* 0x0000000409167825 */ /* 0x000fc800078e0010 */
[----:B--2---:R-:W-:Y:S02]  /*02f0*/  IMAD R26, R26, R18, R8 ;  /* 0x000000121a1a7224 */ /* 0x004fe400078e0208 */
[----:B------:R-:W0:Y:S01]  /*0300*/  LDG.E R22, desc[UR8][R22.64] ;  /* 0x0000000816167981 */ /* 0x000e22000c1e1900 */
[----:B------:R-:W-:-:S03]  /*0310*/  IMAD.WIDE.U32 R18, R13, 0x4, R16 ;  /* 0x000000040d127825 */ /* 0x000fc600078e0010 */
[----:B------:R-:W0:Y:S01]  /*0320*/  LDG.E R8, desc[UR8][R14.64+0xc] ;  /* 0x00000c080e087981 */ /* 0x000e22000c1e1900 */
[----:B----4-:R-:W-:-:S03]  /*0330*/  IMAD R10, R12, R10, R26 ;  /* 0x0000000a0c0a7224 */ /* 0x010fc600078e021a */
[----:B------:R-:W5:Y:S01]  /*0340*/  LDG.E R12, desc[UR8][R14.64+0x10] ;  /* 0x000010080e0c7981 */ /* 0x000f62000c1e1900 */
[----:B------:R-:W-:-:S03]  /*0350*/  IMAD.WIDE.U32 R16, R29, 0x4, R16 ;  /* 0x000000041d107825 */ /* 0x000fc600078e0010 */
[----:B------:R-:W2:Y:S04]  /*0360*/  LDG.E R19, desc[UR8][R18.64] ;  /* 0x0000000812137981 */ /* 0x000ea8000c1e1900 */
[----:B------:R-:W2:Y:S04]  /*0370*/  LDG.E R26, desc[UR8][R14.64+0x14] ;  /* 0x000014080e1a7981 */ /* 0x000ea8000c1e1900 */
[----:B------:R-:W3:Y:S04]  /*0380*/  LDG.E R23, desc[UR8][R14.64+0x18] ;  /* 0x000018080e177981 */ /* 0x000ee8000c1e1900 */
[----:B------:R-:W4:Y:S01]  /*0390*/  LDG.E R17, desc[UR8][R16.64] ;  /* 0x0000000810117981 */ /* 0x000f22000c1e1900 */
[----:B------:R-:W-:-:S04]  /*03a0*/  UIADD3 UR4, UPT, UPT, UR4, 0x8, URZ ;  /* 0x0000000804047890 */ /* 0x000fc8000fffe0ff */
[----:B------:R-:W-:Y:S01]  /*03b0*/  UISETP.NE.AND UP1, UPT, UR4, URZ, UPT ;  /* 0x000000ff0400728c */ /* 0x000fe2000bf25270 */
[C---:B------:R-:W-:Y:S02]  /*03c0*/  LEA R7, R4.reuse, R7, 0x3 ;  /* 0x0000000704077211 */ /* 0x040fe400078e18ff */
[C---:B------:R-:W-:Y:S02]  /*03d0*/  LEA R2, R4.reuse, R2, 0x3 ;  /* 0x0000000204027211 */ /* 0x040fe400078e18ff */
[C---:B------:R-:W-:Y:S02]  /*03e0*/  LEA R9, R4.reuse, R9, 0x3 ;  /* 0x0000000904097211 */ /* 0x040fe400078e18ff */
[C---:B------:R-:W-:Y:S02]  /*03f0*/  LEA R11, R4.reuse, R11, 0x3 ;  /* 0x0000000b040b7211 */ /* 0x040fe400078e18ff */
[C---:B------:R-:W-:Y:S02]  /*0400*/  LEA R13, R4.reuse, R13, 0x3 ;  /* 0x0000000d040d7211 */ /* 0x040fe400078e18ff */
[----:B------:R-:W-:-:S02]  /*0410*/  LEA R27, R4, R27, 0x3 ;  /* 0x0000001b041b7211 */ /* 0x000fc400078e18ff */
[C---:B------:R-:W-:Y:S02]  /*0420*/  LEA R29, R4.reuse, R29, 0x3 ;  /* 0x0000001d041d7211 */ /* 0x040fe400078e18ff */
[----:B------:R-:W-:Y:S02]  /*0430*/  LEA R5, R4, R5, 0x3 ;  /* 0x0000000504057211 */ /* 0x000fe400078e18ff */
[----:B------:R-:W-:Y:S01]  /*0440*/  IADD3 R6, PT, PT, R6, 0x8, RZ ;  /* 0x0000000806067810 */ /* 0x000fe20007ffe0ff */
[----:B0-----:R-:W-:-:S04]  /*0450*/  IMAD R25, R8, R22, R10 ;  /* 0x0000001608197224 */ /* 0x001fc800078e020a */
[----:B-----5:R-:W-:-:S04]  /*0460*/  IMAD R12, R12, R24, R25 ;  /* 0x000000180c0c7224 */ /* 0x020fc800078e0219 */
[----:B--2---:R-:W-:-:S04]  /*0470*/  IMAD R12, R26, R19, R12 ;  /* 0x000000131a0c7224 */ /* 0x004fc800078e020c */
[----:B---3--:R-:W-:-:S04]  /*0480*/  IMAD R12, R23, R20, R12 ;  /* 0x00000014170c7224 */ /* 0x008fc800078e020c */
[----:B----4-:R-:W-:Y:S01]  /*0490*/  IMAD R8, R28, R17, R12 ;  /* 0x000000111c087224 */ /* 0x010fe200078e020c */
[----:B------:R-:W-:Y:S06]  /*04a0*/  BRA.U UP1, `(.L_x_12) ;  /* 0xfffffffd01447547 */ /* 0x000fec000b83ffff */
[----:B------:R-:W-:-:S07]  /*04b0*/  MOV R5, UR7 ;  /* 0x0000000700057c02 */ /* 0x000fce0008000f00 */
.L_x_11:
[----:B------:R-:W-:-:S09]  /*04c0*/  UISETP.NE.AND UP1, UPT, UR6, URZ, UPT ;  /* 0x000000ff0600728c */ /* 0x000fd2000bf25270 */
[----:B------:R-:W-:Y:S05]  /*04d0*/  BRA.U !UP1, `(.L_x_13) ;  /* 0x0000000509147547 */ /* 0x000fea000b800000 */
[----:B------:R-:W1:Y:S01]  /*04e0*/  LDC R2, c[0x0][0x398] ;  /* 0x0000e600ff027b82 */ /* 0x000e620000000800 */
[----:B------:R-:W-:-:S04]  /*04f0*/  UIADD3 UR4, UPT, UPT, UR6, -0x1, URZ ;  /* 0xffffffff06047890 */ /* 0x000fc8000fffe0ff */
[----:B------:R-:W-:Y:S01]  /*0500*/  UISETP.GE.U32.AND UP1, UPT, UR4, 0x3, UPT ;  /* 0x000000030400788c */ /* 0x000fe2000bf26070 */
[----:B-1----:R-:W-:-:S08]  /*0510*/  LOP3.LUT P0, R20, R2, 0x3, RZ, 0xc0, !PT ;  /* 0x0000000302147812 */ /* 0x002fd0000780c0ff */
[----:B------:R-:W-:Y:S05]  /*0520*/  BRA.U !UP1, `(.L_x_14) ;  /* 0x00000001097c7547 */ /* 0x000fea000b800000 */
[----:B------:R-:W1:Y:S01]  /*0530*/  LDC R4, c[0x0][0x398] ;  /* 0x0000e600ff047b82 */ /* 0x000e620000000800 */
[----:B------:R-:W2:Y:S01]  /*0540*/  LDCU.64 UR10, c[0x0][0x380] ;  /* 0x00007000ff0a77ac */ /* 0x000ea20008000a00 */
[CC--:B------:R-:W-:Y:S02]  /*0550*/  IADD3 R9, PT, PT, R0.reuse, R5.reuse, RZ ;  /* 0x0000000500097210 */ /* 0x0c0fe40007ffe0ff */
[----:B------:R-:W-:-:S04]  /*0560*/  IADD3 R18, P1, PT, R0, R5, RZ ;  /* 0x0000000500127210 */ /* 0x000fc80007f3e0ff */
[----:B------:R-:W3:Y:S01]  /*0570*/  LDC.64 R16, c[0x0][0x380] ;  /* 0x0000e000ff107b82 */ /* 0x000ee20000000a00 */
[----:B------:R-:W-:-:S07]  /*0580*/  IADD3.X R19, PT, PT, RZ, RZ, RZ, P1, !PT ;  /* 0x000000ffff137210 */ /* 0x000fce0000ffe4ff */
[----:B------:R-:W4:Y:S01]  /*0590*/  LDC.64 R6, c[0x0][0x388] ;  /* 0x0000e200ff067b82 */ /* 0x000f220000000a00 */
[----:B--2---:R-:W-:Y:S01]  /*05a0*/  LEA R10, P1, R18, UR10, 0x2 ;  /* 0x0000000a120a7c11 */ /* 0x004fe2000f8210ff */
[----:B-1----:R-:W-:-:S05]  /*05b0*/  IMAD R15, R5, R4, R3 ;  /* 0x00000004050f7224 */ /* 0x002fca00078e0203 */
[----:B------:R-:W-:Y:S01]  /*05c0*/  IADD3 R11, PT, PT, R15, R4, RZ ;  /* 0x000000040f0b7210 */ /* 0x000fe20007ffe0ff */
[----:B---3--:R-:W-:-:S03]  /*05d0*/  IMAD.WIDE.U32 R16, R9, 0x4, R16 ;  /* 0x0000000409107825 */ /* 0x008fc600078e0010 */
[----:B------:R-:W-:-:S03]  /*05e0*/  IADD3 R9, PT, PT, R11, R4, RZ ;  /* 0x000000040b097210 */ /* 0x000fc60007ffe0ff */
[----:B0-----:R-:W2:Y:S01]  /*05f0*/  LDG.E R17, desc[UR8][R16.64] ;  /* 0x0000000810117981 */ /* 0x001ea2000c1e1900 */
[----:B----4-:R-:W-:-:S04]  /*0600*/  IMAD.WIDE.U32 R14, R15, 0x4, R6 ;  /* 0x000000040f0e7825 */ /* 0x010fc800078e0006 */
[----:B------:R-:W-:Y:S01]  /*0610*/  IMAD.WIDE.U32 R12, R11, 0x4, R6 ;  /* 0x000000040b0c7825 */ /* 0x000fe200078e0006 */
[----:B------:R-:W-:Y:S01]  /*0620*/  LEA.HI.X R11, R18, UR11, R19, 0x2, P1 ;  /* 0x0000000b120b7c11 */ /* 0x000fe200088f1413 */
[----:B------:R-:W2:Y:S02]  /*0630*/  LDG.E R14, desc[UR8][R14.64] ;  /* 0x000000080e0e7981 */ /* 0x000ea4000c1e1900 */
[C-C-:B------:R-:W-:Y:S01]  /*0640*/  IMAD.WIDE.U32 R18, R9.reuse, 0x4, R6.reuse ;  /* 0x0000000409127825 */ /* 0x140fe200078e0006 */
[----:B------:R-:W-:Y:S01]  /*0650*/  IADD3 R9, PT, PT, R9, R4, RZ ;  /* 0x0000000409097210 */ /* 0x000fe20007ffe0ff */
[----:B------:R-:W3:Y:S04]  /*0660*/  LDG.E R12, desc[UR8][R12.64] ;  /* 0x000000080c0c7981 */ /* 0x000ee8000c1e1900 */
[----:B------:R-:W3:Y:S01]  /*0670*/  LDG.E R4, desc[UR8][R10.64+0x4] ;  /* 0x000004080a047981 */ /* 0x000ee2000c1e1900 */
[----:B------:R-:W-:-:S03]  /*0680*/  IMAD.WIDE.U32 R6, R9, 0x4, R6 ;  /* 0x0000000409067825 */ /* 0x000fc600078e0006 */
[----:B------:R-:W4:Y:S04]  /*0690*/  LDG.E R18, desc[UR8][R18.64] ;  /* 0x0000000812127981 */ /* 0x000f28000c1e1900 */
[----:B------:R-:W4:Y:S04]  /*06a0*/  LDG.E R9, desc[UR8][R10.64+0x8] ;  /* 0x000008080a097981 */ /* 0x000f28000c1e1900 */
[----:B------:R-:W5:Y:S04]  /*06b0*/  LDG.E R21, desc[UR8][R10.64+0xc] ;  /* 0x00000c080a157981 */ /* 0x000f68000c1e1900 */
[----:B------:R-:W5:Y:S01]  /*06c0*/  LDG.E R6, desc[UR8][R6.64] ;  /* 0x0000000806067981 */ /* 0x000f62000c1e1900 */
[----:B------:R-:W-:Y:S01]  /*06d0*/  IADD3 R5, PT, PT, R5, 0x4, RZ ;  /* 0x0000000405057810 */ /* 0x000fe20007ffe0ff */
[----:B--2---:R-:W-:-:S04]  /*06e0*/  IMAD R17, R17, R14, R8 ;  /* 0x0000000e11117224 */ /* 0x004fc800078e0208 */
[----:B---3--:R-:W-:-:S04]  /*06f0*/  IMAD R4, R4, R12, R17 ;  /* 0x0000000c04047224 */ /* 0x008fc800078e0211 */
[----:B----4-:R-:W-:-:S04]  /*0700*/  IMAD R4, R9, R18, R4 ;  /* 0x0000001209047224 */ /* 0x010fc800078e0204 */
[----:B-----5:R-:W-:-:S07]  /*0710*/  IMAD R8, R21, R6, R4 ;  /* 0x0000000615087224 */ /* 0x020fce00078e0204 */
.L_x_14:
[----:B------:R-:W-:Y:S05]  /*0720*/  @!P0 BRA `(.L_x_13) ;  /* 0x0000000000808947 */ /* 0x000fea0003800000 */
[----:B------:R-:W-:Y:S01]  /*0730*/  ISETP.NE.AND P1, PT, R20, 0x1, PT ;  /* 0x000000011400780c */ /* 0x000fe20003f25270 */
[----:B------:R-:W1:Y:S01]  /*0740*/  LDC.64 R16, c[0x0][0x380] ;  /* 0x0000e000ff107b82 */ /* 0x000e620000000a00 */
[----:B------:R-:W-:-:S04]  /*0750*/  LOP3.LUT R4, R2, 0x1, RZ, 0xc0, !PT ;  /* 0x0000000102047812 */ /* 0x000fc800078ec0ff */
[----:B------:R-:W-:-:S03]  /*0760*/  ISETP.NE.U32.AND P0, PT, R4, 0x1, PT ;  /* 0x000000010400780c */ /* 0x000fc60003f05070 */
[----:B------:R-:W2:Y:S04]  /*0770*/  LDC.64 R14, c[0x0][0x388] ;  /* 0x0000e200ff0e7b82 */ /* 0x000ea80000000a00 */
[CC--:B------:R-:W-:Y:S01]  /*0780*/  @P1 IADD3 R19, PT, PT, R0.reuse, R5.reuse, RZ ;  /* 0x0000000500131210 */ /* 0x0c0fe20007ffe0ff */
[CC--:B------:R-:W-:Y:S01]  /*0790*/  @P1 IMAD R9, R5.reuse, R2.reuse, R3 ;  /* 0x0000000205091224 */ /* 0x0c0fe200078e0203 */
[----:B------:R-:W-:Y:S02]  /*07a0*/  @P1 IADD3 R4, P2, PT, R0, R5, RZ ;  /* 0x0000000500041210 */ /* 0x000fe40007f5e0ff */
[----:B------:R-:W3:Y:S01]  /*07b0*/  @P1 LDC.64 R12, c[0x0][0x380] ;  /* 0x0000e000ff0c1b82 */ /* 0x000ee20000000a00 */
[----:B------:R-:W-:Y:S02]  /*07c0*/  @P1 IADD3 R5, PT, PT, R5, 0x2, RZ ;  /* 0x0000000205051810 */ /* 0x000fe40007ffe0ff */
[----:B------:R-:W-:-:S02]  /*07d0*/  @P1 IADD3 R21, PT, PT, R9, R2, RZ ;  /* 0x0000000209151210 */ /* 0x000fc40007ffe0ff */
[----:B------:R-:W-:-:S03]  /*07e0*/  @P1 IADD3.X R20, PT, PT, RZ, RZ, RZ, P2, !PT ;  /* 0x000000ffff141210 */ /* 0x000fc600017fe4ff */
[----:B------:R-:W4:Y:S01]  /*07f0*/  LDC.64 R10, c[0x0][0x380] ;  /* 0x0000e000ff0a7b82 */ /* 0x000f220000000a00 */
[----:B-1----:R-:W-:-:S06]  /*0800*/  @P1 IMAD.WIDE.U32 R18, R19, 0x4, R16 ;  /* 0x0000000413121825 */ /* 0x002fcc00078e0010 */
[----:B0-----:R-:W5:Y:S01]  /*0810*/  @P1 LDG.E R19, desc[UR8][R18.64] ;  /* 0x0000000812131981 */ /* 0x001f62000c1e1900 */
[----:B------:R-:W0:Y:S01]  /*0820*/  LDC.64 R6, c[0x0][0x388] ;  /* 0x0000e200ff067b82 */ /* 0x000e220000000a00 */
[----:B--2---:R-:W-:-:S04]  /*0830*/  @P1 IMAD.WIDE.U32 R16, R9, 0x4, R14 ;  /* 0x0000000409101825 */ /* 0x004fc800078e000e */
[----:B------:R-:W-:Y:S01]  /*0840*/  @!P0 IMAD R9, R5, R2, R3 ;  /* 0x0000000205098224 */ /* 0x000fe200078e0203 */
[----:B------:R-:W-:Y:S02]  /*0850*/  @!P0 IADD3 R5, PT, PT, R0, R5, RZ ;  /* 0x0000000500058210 */ /* 0x000fe40007ffe0ff */
[C---:B---3--:R-:W-:Y:S01]  /*0860*/  @P1 LEA R12, P2, R4.reuse, R12, 0x2 ;  /* 0x0000000c040c1211 */ /* 0x048fe200078410ff */
[----:B------:R-:W-:Y:S01]  /*0870*/  @P1 IMAD.WIDE.U32 R14, R21, 0x4, R14 ;  /* 0x00000004150e1825 */ /* 0x000fe200078e000e */
[----:B------:R-:W5:Y:S02]  /*0880*/  @P1 LDG.E R16, desc[UR8][R16.64] ;  /* 0x0000000810101981 */ /* 0x000f64000c1e1900 */
[----:B------:R-:W-:-:S03]  /*0890*/  @P1 LEA.HI.X R13, R4, R13, R20, 0x2, P2 ;  /* 0x0000000d040d1211 */ /* 0x000fc600010f1414 */
[----:B------:R-:W2:Y:S01]  /*08a0*/  @P1 LDG.E R14, desc[UR8][R14.64] ;  /* 0x000000080e0e1981 */ /* 0x000ea2000c1e1900 */
[----:B----4-:R-:W-:-:S03]  /*08b0*/  @!P0 IMAD.WIDE.U32 R10, R5, 0x4, R10 ;  /* 0x00000004050a8825 */ /* 0x010fc600078e000a */
[----:B------:R-:W2:Y:S04]  /*08c0*/  @P1 LDG.E R12, desc[UR8][R12.64+0x4] ;  /* 0x000004080c0c1981 */ /* 0x000ea8000c1e1900 */
[----:B------:R-:W3:Y:S01]  /*08d0*/  @!P0 LDG.E R11, desc[UR8][R10.64] ;  /* 0x000000080a0b8981 */ /* 0x000ee2000c1e1900 */
[----:B0-----:R-:W-:-:S06]  /*08e0*/  @!P0 IMAD.WIDE.U32 R6, R9, 0x4, R6 ;  /* 0x0000000409068825 */ /* 0x001fcc00078e0006 */
[----:B------:R-:W3:Y:S01]  /*08f0*/  @!P0 LDG.E R6, desc[UR8][R6.64] ;  /* 0x0000000806068981 */ /* 0x000ee2000c1e1900 */
[----:B-----5:R-:W-:-:S04]  /*0900*/  @P1 IMAD R19, R19, R16, R8 ;  /* 0x0000001013131224 */ /* 0x020fc800078e0208 */
[----:B--2---:R-:W-:-:S04]  /*0910*/  @P1 IMAD R8, R12, R14, R19 ;  /* 0x0000000e0c081224 */ /* 0x004fc800078e0213 */
[----:B---3--:R-:W-:-:S07]  /*0920*/  @!P0 IMAD R8, R11, R6, R8 ;  /* 0x000000060b088224 */ /* 0x008fce00078e0208 */
.L_x_13:
[----:B------:R-:W1:Y:S01]  /*0930*/  LDCU UR4, c[0x0][0x398] ;  /* 0x00007300ff0477ac */ /* 0x000e620008000800 */
[----:B------:R-:W2:Y:S01]  /*0940*/  LDC.64 R4, c[0x0][0x390] ;  /* 0x0000e400ff047b82 */ /* 0x000ea20000000a00 */
[----:B------:R-:W-:Y:S02]  /*0950*/  IADD3 R7, PT, PT, R0, R3, RZ ;  /* 0x0000000300077210 */ /* 0x000fe40007ffe0ff */
[----:B------:R-:W-:-:S04]  /*0960*/  IADD3 R3, PT, PT, R3, 0x1, RZ ;  /* 0x0000000103037810 */ /* 0x000fc80007ffe0ff */
[----:B-1----:R-:W-:Y:S01]  /*0970*/  ISETP.NE.AND P0, PT, R3, UR4, PT ;  /* 0x0000000403007c0c */ /* 0x002fe2000bf05270 */
[----:B--2---:R-:W-:-:S05]  /*0980*/  IMAD.WIDE R4, R7, 0x4, R4 ;  /* 0x0000000407047825 */ /* 0x004fca00078e0204 */
[----:B0-----:R1:W-:Y:S07]  /*0990*/  STG.E desc[UR8][R4.64], R8 ;  /* 0x0000000804007986 */ /* 0x0013ee000c101908 */
[----:B------:R-:W-:Y:S05]  /*09a0*/  @P0 BRA `(.L_x_15) ;  /* 0xfffffff400c80947 */ /* 0x000fea000383ffff */
[----:B------:R-:W-:Y:S05]  /*09b0*/  EXIT ;  /* 0x000000000000794d */ /* 0x000fea0003800000 */
.L_x_16:
        /* <DEDUP_REMOVED lines=12> */
.L_x_19:


//--------------------- .nv.shared.reserved.0     --------------------------
	.section	.nv.shared.reserved.0,"aw",@nobits
	.weak		__nv_reservedSMEM_offset_0_alias
	.size		__nv_reservedSMEM_offset_0_alias, 0, 64
	.other		__nv_reservedSMEM_offset_0_alias,@"STO_CUDA_RESERVED_SHARED STV_DEFAULT"
__nv_reservedSMEM_offset_0_alias:
	.zero		0
	.zero		64


//--------------------- .nv.constant0._Z16matrixMulElementPiS_S_i --------------------------
	.section	.nv.constant0._Z16matrixMulElementPiS_S_i,"a",@progbits
	.sectionflags	@""
	.align	4
.nv.constant0._Z16matrixMulElementPiS_S_i:
	.zero		924


//--------------------- .nv.constant0._Z12matrixMulColPiS_S_i --------------------------
	.section	.nv.constant0._Z12matrixMulColPiS_S_i,"a",@progbits
	.sectionflags	@""
	.align	4
.nv.constant0._Z12matrixMulColPiS_S_i:
	.zero		924


//--------------------- .nv.constant0._Z12matrixMulRowPiS_S_i --------------------------
	.section	.nv.constant0._Z12matrixMulRowPiS_S_i,"a",@progbits
	.sectionflags	@""
	.align	4
.nv.constant0._Z12matrixMulRowPiS_S_i:
	.zero		924


//--------------------- SYMBOLS --------------------------

	.type		.nv.reservedSmem.offset0,@object
	.size		.nv.reservedSmem.offset0,0x4
